	.target	sm_90a

	.elftype	@"ET_EXEC"


//--------------------- .note.nv.tkinfo           --------------------------
	.section	.note.nv.tkinfo,"",@"SHT_NOTE"
	.sectionflags	@"SHF_NOTE_NV_TKINFO"
	.tkinfo
        /*0018*/ 	.word	0x00000002
        /*0030*/ 	.string	""
        /*0030*/ 	.string	"ptxas"
        /*0030*/ 	.string	"Cuda compilation tools, release 13.0, V13.0.88"
        /*0030*/ 	.string	"Build cuda_13.0.r13.0/compiler.36424714_0"
        /*0030*/ 	.string	"-arch sm_90a -m 64 "



//--------------------- .note.nv.cuinfo           --------------------------
	.section	.note.nv.cuinfo,"",@"SHT_NOTE"
	.sectionflags	@"SHF_NOTE_NV_CUINFO"
        /*0018*/ 	.short	0x0002
        /*001a*/ 	.short	0x005a
        /*001c*/ 	.short	0x0082
	.zero		2


//--------------------- .nv.info                  --------------------------
	.section	.nv.info,"",@"SHT_CUDA_INFO"
	.align	4


	//----- nvinfo : EIATTR_REGCOUNT
	.align		4
        /*0000*/ 	.byte	0x04, 0x2f
        /*0002*/ 	.short	(.L_15 - .L_14)
	.align		4
.L_14:
        /*0004*/ 	.word	index@(_ZN7cutlass13device_kernelINS_4gemm6kernel13GemmUniversalIN4cute5tupleIJiiiiEEENS1_10collective13CollectiveMmaINS1_34MainloopSm90TmaGmmaWarpSpecializedILi3ENS5_IJNS4_1CILi1EEENSA_ILi2EEESB_EEENS1_35KernelTmaWarpSpecializedCooperativeEEENS5_IJNSA_ILi256EEENSA_ILi64EEENSA_ILi128EEEEEENS_6half_tENS5_IJlSB_lEEESK_SL_NS4_8TiledMMAINS4_8MMA_AtomIJNS4_4SM904GMMA25MMA_64x64x16_F32F16F16_SSILNSP_5MajorE0ELSR_0ELNSP_7ScaleInE1ELSS_1EEEEEENS4_6LayoutINS5_IJSC_SB_SB_EEENS5_IJSB_NSA_ILi0EEESX_EEEEENS5_IJNS4_10UnderscoreES10_S10_EEEEENS4_23SM90_TMA_LOAD_MULTICASTENS4_14ComposedLayoutINS4_7SwizzleILi3ELi4ELi3EEENS4_18smem_ptr_flag_bitsILi16EEENSV_INS5_IJNSA_ILi8EEESH_EEENS5_IJSH_SB_EEEEEEEvNS4_8identityENS4_13SM90_TMA_LOADES1D_vS1E_EENS_8epilogue10collective6detail29Sm90TmaWarpSpecializedAdapterINS1I_15DefaultEpilogueISK_SL_SL_NS1H_6thread17LinearCombinationISK_Li1EffLNS1M_9ScaleType4KindE0ELNS_15FloatRoundStyleE2ESK_EENS1_15EpilogueDefaultEEEEEvvEEEEvNT_6ParamsE)
        /*0008*/ 	.word	0x000000a8


	//----- nvinfo : EIATTR_FRAME_SIZE
	.align		4
.L_15:
        /*000c*/ 	.byte	0x04, 0x11
        /*000e*/ 	.short	(.L_17 - .L_16)
	.align		4
.L_16:
        /*0010*/ 	.word	index@(_ZN7cutlass13device_kernelINS_4gemm6kernel13GemmUniversalIN4cute5tupleIJiiiiEEENS1_10collective13CollectiveMmaINS1_34MainloopSm90TmaGmmaWarpSpecializedILi3ENS5_IJNS4_1CILi1EEENSA_ILi2EEESB_EEENS1_35KernelTmaWarpSpecializedCooperativeEEENS5_IJNSA_ILi256EEENSA_ILi64EEENSA_ILi128EEEEEENS_6half_tENS5_IJlSB_lEEESK_SL_NS4_8TiledMMAINS4_8MMA_AtomIJNS4_4SM904GMMA25MMA_64x64x16_F32F16F16_SSILNSP_5MajorE0ELSR_0ELNSP_7ScaleInE1ELSS_1EEEEEENS4_6LayoutINS5_IJSC_SB_SB_EEENS5_IJSB_NSA_ILi0EEESX_EEEEENS5_IJNS4_10UnderscoreES10_S10_EEEEENS4_23SM90_TMA_LOAD_MULTICASTENS4_14ComposedLayoutINS4_7SwizzleILi3ELi4ELi3EEENS4_18smem_ptr_flag_bitsILi16EEENSV_INS5_IJNSA_ILi8EEESH_EEENS5_IJSH_SB_EEEEEEEvNS4_8identityENS4_13SM90_TMA_LOADES1D_vS1E_EENS_8epilogue10collective6detail29Sm90TmaWarpSpecializedAdapterINS1I_15DefaultEpilogueISK_SL_SL_NS1H_6thread17LinearCombinationISK_Li1EffLNS1M_9ScaleType4KindE0ELNS_15FloatRoundStyleE2ESK_EENS1_15EpilogueDefaultEEEEEvvEEEEvNT_6ParamsE)
        /*0014*/ 	.word	0x00000000


	//----- nvinfo : EIATTR_MIN_STACK_SIZE
	.align		4
.L_17:
        /*0018*/ 	.byte	0x04, 0x12
        /*001a*/ 	.short	(.L_19 - .L_18)
	.align		4
.L_18:
        /*001c*/ 	.word	index@(_ZN7cutlass13device_kernelINS_4gemm6kernel13GemmUniversalIN4cute5tupleIJiiiiEEENS1_10collective13CollectiveMmaINS1_34MainloopSm90TmaGmmaWarpSpecializedILi3ENS5_IJNS4_1CILi1EEENSA_ILi2EEESB_EEENS1_35KernelTmaWarpSpecializedCooperativeEEENS5_IJNSA_ILi256EEENSA_ILi64EEENSA_ILi128EEEEEENS_6half_tENS5_IJlSB_lEEESK_SL_NS4_8TiledMMAINS4_8MMA_AtomIJNS4_4SM904GMMA25MMA_64x64x16_F32F16F16_SSILNSP_5MajorE0ELSR_0ELNSP_7ScaleInE1ELSS_1EEEEEENS4_6LayoutINS5_IJSC_SB_SB_EEENS5_IJSB_NSA_ILi0EEESX_EEEEENS5_IJNS4_10UnderscoreES10_S10_EEEEENS4_23SM90_TMA_LOAD_MULTICASTENS4_14ComposedLayoutINS4_7SwizzleILi3ELi4ELi3EEENS4_18smem_ptr_flag_bitsILi16EEENSV_INS5_IJNSA_ILi8EEESH_EEENS5_IJSH_SB_EEEEEEEvNS4_8identityENS4_13SM90_TMA_LOADES1D_vS1E_EENS_8epilogue10collective6detail29Sm90TmaWarpSpecializedAdapterINS1I_15DefaultEpilogueISK_SL_SL_NS1H_6thread17LinearCombinationISK_Li1EffLNS1M_9ScaleType4KindE0ELNS_15FloatRoundStyleE2ESK_EENS1_15EpilogueDefaultEEEEEvvEEEEvNT_6ParamsE)
        /*0020*/ 	.word	0x00000000
.L_19:


//--------------------- .nv.compat                --------------------------
	.section	.nv.compat,"",@"SHT_CUDA_COMPAT_INFO"
	.align	4
        /*0000*/ 	.byte	0x02, 0x09, 0x01, 0x00, 0x02, 0x02, 0x04, 0x00, 0x02, 0x05, 0x05, 0x00, 0x03, 0x07, 0x01, 0x01
        /*0010*/ 	.byte	0x02, 0x03, 0x01, 0x00, 0x02, 0x06, 0x01, 0x00, 0x04, 0x0b, 0x08, 0x00, 0x00, 0x00, 0x00, 0x00
        /*0020*/ 	.byte	0x00, 0x00, 0x00, 0x00


//--------------------- .nv.info._ZN7cutlass13device_kernelINS_4gemm6kernel13GemmUniversalIN4cute5tupleIJiiiiEEENS1_10collective13CollectiveMmaINS1_34MainloopSm90TmaGmmaWarpSpecializedILi3ENS5_IJNS4_1CILi1EEENSA_ILi2EEESB_EEENS1_35KernelTmaWarpSpecializedCooperativeEEENS5_IJNSA_ILi256EEENSA_ILi64EEENSA_ILi128EEEEEENS_6half_tENS5_IJlSB_lEEESK_SL_NS4_8TiledMMAINS4_8MMA_AtomIJNS4_4SM904GMMA25MMA_64x64x16_F32F16F16_SSILNSP_5MajorE0ELSR_0ELNSP_7ScaleInE1ELSS_1EEEEEENS4_6LayoutINS5_IJSC_SB_SB_EEENS5_IJSB_NSA_ILi0EEESX_EEEEENS5_IJNS4_10UnderscoreES10_S10_EEEEENS4_23SM90_TMA_LOAD_MULTICASTENS4_14ComposedLayoutINS4_7SwizzleILi3ELi4ELi3EEENS4_18smem_ptr_flag_bitsILi16EEENSV_INS5_IJNSA_ILi8EEESH_EEENS5_IJSH_SB_EEEEEEEvNS4_8identityENS4_13SM90_TMA_LOADES1D_vS1E_EENS_8epilogue10collective6detail29Sm90TmaWarpSpecializedAdapterINS1I_15DefaultEpilogueISK_SL_SL_NS1H_6thread17LinearCombinationISK_Li1EffLNS1M_9ScaleType4KindE0ELNS_15FloatRoundStyleE2ESK_EENS1_15EpilogueDefaultEEEEEvvEEEEvNT_6ParamsE --------------------------
	.section	.nv.info._ZN7cutlass13device_kernelINS_4gemm6kernel13GemmUniversalIN4cute5tupleIJiiiiEEENS1_10collective13CollectiveMmaINS1_34MainloopSm90TmaGmmaWarpSpecializedILi3ENS5_IJNS4_1CILi1EEENSA_ILi2EEESB_EEENS1_35KernelTmaWarpSpecializedCooperativeEEENS5_IJNSA_ILi256EEENSA_ILi64EEENSA_ILi128EEEEEENS_6half_tENS5_IJlSB_lEEESK_SL_NS4_8TiledMMAINS4_8MMA_AtomIJNS4_4SM904GMMA25MMA_64x64x16_F32F16F16_SSILNSP_5MajorE0ELSR_0ELNSP_7ScaleInE1ELSS_1EEEEEENS4_6LayoutINS5_IJSC_SB_SB_EEENS5_IJSB_NSA_ILi0EEESX_EEEEENS5_IJNS4_10UnderscoreES10_S10_EEEEENS4_23SM90_TMA_LOAD_MULTICASTENS4_14ComposedLayoutINS4_7SwizzleILi3ELi4ELi3EEENS4_18smem_ptr_flag_bitsILi16EEENSV_INS5_IJNSA_ILi8EEESH_EEENS5_IJSH_SB_EEEEEEEvNS4_8identityENS4_13SM90_TMA_LOADES1D_vS1E_EENS_8epilogue10collective6detail29Sm90TmaWarpSpecializedAdapterINS1I_15DefaultEpilogueISK_SL_SL_NS1H_6thread17LinearCombinationISK_Li1EffLNS1M_9ScaleType4KindE0ELNS_15FloatRoundStyleE2ESK_EENS1_15EpilogueDefaultEEEEEvvEEEEvNT_6ParamsE,"",@"SHT_CUDA_INFO"
	.sectionflags	@""
	.align	4


	//----- nvinfo : EIATTR_CUDA_API_VERSION
	.align		4
        /*0000*/ 	.byte	0x04, 0x37
        /*0002*/ 	.short	(.L_21 - .L_20)
.L_20:
        /*0004*/ 	.word	0x00000082


	//----- nvinfo : EIATTR_KPARAM_INFO
	.align		4
.L_21:
        /*0008*/ 	.byte	0x04, 0x17
        /*000a*/ 	.short	(.L_23 - .L_22)
.L_22:
        /*000c*/ 	.word	0x00000000
        /*0010*/ 	.short	0x0000
        /*0012*/ 	.short	0x0070
        /*0014*/ 	.byte	0x00, 0xf0, 0x01, 0x10


	//----- nvinfo : EIATTR_SPARSE_MMA_MASK
	.align		4
.L_23:
        /*0018*/ 	.byte	0x03, 0x50
        /*001a*/ 	.short	0x0000


	//----- nvinfo : EIATTR_MAXREG_COUNT
	.align		4
        /*001c*/ 	.byte	0x03, 0x1b
        /*001e*/ 	.short	0x00a8


	//----- nvinfo : EIATTR_NUM_BARRIERS
	.align		4
        /*0020*/ 	.byte	0x02, 0x4c
        /*0022*/ 	.byte	0x01
	.zero		1


	//----- nvinfo : EIATTR_EXTERNS
	.align		4
        /*0024*/ 	.byte	0x04, 0x0f
        /*0026*/ 	.short	(.L_25 - .L_24)


	//   ....[0]....
	.align		4
.L_24:
        /*0028*/ 	.word	index@(__assertfail)


	//----- nvinfo : EIATTR_MERCURY_ISA_VERSION
	.align		4
.L_25:
        /*002c*/ 	.byte	0x03, 0x5f
        /*002e*/ 	.short	0x0101


	//----- nvinfo : EIATTR_INT_WARP_WIDE_INSTR_OFFSETS
	.align		4
        /*0030*/ 	.byte	0x04, 0x31
        /*0032*/ 	.short	(.L_27 - .L_26)


	//   ....[0]....
.L_26:
        /*0034*/ 	.word	0x00000460


	//   ....[1]....
        /*0038*/ 	.word	0x00000480


	//   ....[2]....
        /*003c*/ 	.word	0x00000610


	//   ....[3]....
        /*0040*/ 	.word	0x00002840


	//----- nvinfo : EIATTR_COOP_GROUP_MASK_REGIDS
	.align		4
.L_27:
        /*0044*/ 	.byte	0x04, 0x29
        /*0046*/ 	.short	(.L_29 - .L_28)


	//   ....[0]....
.L_28:
        /*0048*/ 	.word	0xffffffff


	//   ....[1]....
        /*004c*/ 	.word	0xffffffff


	//   ....[2]....
        /*0050*/ 	.word	0xffffffff


	//   ....[3]....
        /*0054*/ 	.word	0xffffffff


	//   ....[4]....
        /*0058*/ 	.word	0xffffffff


	//   ....[5]....
        /*005c*/ 	.word	0xffffffff


	//----- nvinfo : EIATTR_COOP_GROUP_INSTR_OFFSETS
	.align		4
.L_29:
        /*0060*/ 	.byte	0x04, 0x28
        /*0062*/ 	.short	(.L_31 - .L_30)


	//   ....[0]....
.L_30:
        /*0064*/ 	.word	0x00000060


	//   ....[1]....
        /*0068*/ 	.word	0x00000070


	//   ....[2]....
        /*006c*/ 	.word	0x00000130


	//   ....[3]....
        /*0070*/ 	.word	0x000002a0


	//   ....[4]....
        /*0074*/ 	.word	0x00000770


	//   ....[5]....
        /*0078*/ 	.word	0x00001430


	//----- nvinfo : EIATTR_REG_RECONFIG
	.align		4
.L_31:
        /*007c*/ 	.byte	0x01, 0x54
	.zero		2


	//----- nvinfo : EIATTR_SYSCALL_OFFSETS
	.align		4
        /*0080*/ 	.byte	0x04, 0x46
        /*0082*/ 	.short	(.L_33 - .L_32)


	//   ....[0]....
.L_32:
        /*0084*/ 	.word	0x00001620


	//----- nvinfo : EIATTR_MBARRIER_INSTR_OFFSETS
	.align		4
.L_33:
        /*0088*/ 	.byte	0x04, 0x39
        /*008a*/ 	.short	(.L_35 - .L_34)


	//   ....[0]....
.L_34:
        /*008c*/ 	.word	0x00000230
        /*0090*/ 	.word	0x000000ff
        /*0094*/ 	.word	0x00000000
        /*0098*/ 	.short	0x0100
        /*009a*/ 	.byte	0x08
	.zero		1


	//   ....[1]....
        /*009c*/ 	.word	0x00000240
        /*00a0*/ 	.word	0x000000ff
        /*00a4*/ 	.word	0x00000018
        /*00a8*/ 	.short	0x0100
        /*00aa*/ 	.byte	0x08
	.zero		1


	//   ....[2]....
        /*00ac*/ 	.word	0x00000250
        /*00b0*/ 	.word	0x000000ff
        /*00b4*/ 	.word	0x00000008
        /*00b8*/ 	.short	0x0100
        /*00ba*/ 	.byte	0x08
	.zero		1


	//   ....[3]....
        /*00bc*/ 	.word	0x00000260
        /*00c0*/ 	.word	0x000000ff
        /*00c4*/ 	.word	0x00000020
        /*00c8*/ 	.short	0x0100
        /*00ca*/ 	.byte	0x08
	.zero		1


	//   ....[4]....
        /*00cc*/ 	.word	0x00000270
        /*00d0*/ 	.word	0x000000ff
        /*00d4*/ 	.word	0x00000010
        /*00d8*/ 	.short	0x0100
        /*00da*/ 	.byte	0x08
	.zero		1


	//   ....[5]....
        /*00dc*/ 	.word	0x00000280
        /*00e0*/ 	.word	0x000000ff
        /*00e4*/ 	.word	0x00000028
        /*00e8*/ 	.short	0x0100
        /*00ea*/ 	.byte	0x08
	.zero		1


	//   ....[6]....
        /*00ec*/ 	.word	0x000006a0
        /*00f0*/ 	.word	0x000000ff
        /*00f4*/ 	.word	0x00000040
        /*00f8*/ 	.short	0x0100
        /*00fa*/ 	.byte	0x06
	.zero		1


	//   ....[7]....
        /*00fc*/ 	.word	0x00000720
        /*0100*/ 	.word	0x000000ff
        /*0104*/ 	.word	0x00000048
        /*0108*/ 	.short	0x0100
        /*010a*/ 	.byte	0x06
	.zero		1


	//   ....[8]....
        /*010c*/ 	.word	0x000016e0
        /*0110*/ 	.word	0x00000003
        /*0114*/ 	.word	0x00000000
        /*0118*/ 	.short	0x010a
        /*011a*/ 	.byte	0x3f
	.zero		1


	//   ....[9]....
        /*011c*/ 	.word	0x00001740
        /*0120*/ 	.word	0x00000003
        /*0124*/ 	.word	0x00000000
        /*0128*/ 	.short	0x010a
        /*012a*/ 	.byte	0x3f
	.zero		1


	//   ....[10]....
        /*012c*/ 	.word	0x00001f90
        /*0130*/ 	.word	0x00000005
        /*0134*/ 	.word	0x00000000
        /*0138*/ 	.short	0x010a
        /*013a*/ 	.byte	0x3f
	.zero		1


	//   ....[11]....
        /*013c*/ 	.word	0x00001fd0
        /*0140*/ 	.word	0x00000005
        /*0144*/ 	.word	0x00000000
        /*0148*/ 	.short	0x010a
        /*014a*/ 	.byte	0x3f
	.zero		1


	//   ....[12]....
        /*014c*/ 	.word	0x000026f0
        /*0150*/ 	.word	0x00000004
        /*0154*/ 	.word	0x00000000
        /*0158*/ 	.short	0x0101
        /*015a*/ 	.byte	0x3f
	.zero		1


	//   ....[13]....
        /*015c*/ 	.word	0x000028e0
        /*0160*/ 	.word	0x00000000
        /*0164*/ 	.word	0x00000000
        /*0168*/ 	.short	0x0101
        /*016a*/ 	.byte	0x3f
	.zero		1


	//   ....[14]....
        /*016c*/ 	.word	0x00008380
        /*0170*/ 	.word	0x00000017
        /*0174*/ 	.word	0x00000018
        /*0178*/ 	.short	0x010a
        /*017a*/ 	.byte	0x3f
	.zero		1


	//   ....[15]....
        /*017c*/ 	.word	0x000087d0
        /*0180*/ 	.word	0x00000006
        /*0184*/ 	.word	0x00000048
        /*0188*/ 	.short	0x0101
        /*018a*/ 	.byte	0x3f
	.zero		1


	//   ....[16]....
        /*018c*/ 	.word	0x00008f10
        /*0190*/ 	.word	0x00000007
        /*0194*/ 	.word	0x00000000
        /*0198*/ 	.short	0x010a
        /*019a*/ 	.byte	0x3f
	.zero		1


	//   ....[17]....
        /*019c*/ 	.word	0x00008f90
        /*01a0*/ 	.word	0x00000004
        /*01a4*/ 	.word	0x00000000
        /*01a8*/ 	.short	0x010a
        /*01aa*/ 	.byte	0x3f
	.zero		1


	//   ....[18]....
        /*01ac*/ 	.word	0x00009020
        /*01b0*/ 	.word	0x00000005
        /*01b4*/ 	.word	0x00000000
        /*01b8*/ 	.short	0x010a
        /*01ba*/ 	.byte	0x3f
	.zero		1


	//   ....[19]....
        /*01bc*/ 	.word	0x00009080
        /*01c0*/ 	.word	0x00000003
        /*01c4*/ 	.word	0x00000000
        /*01c8*/ 	.short	0x010a
        /*01ca*/ 	.byte	0x3f
	.zero		1


	//   ....[20]....
        /*01cc*/ 	.word	0x000090d0
        /*01d0*/ 	.word	0x00000005
        /*01d4*/ 	.word	0x00000000
        /*01d8*/ 	.short	0x010a
        /*01da*/ 	.byte	0x3f
	.zero		1


	//   ....[21]....
        /*01dc*/ 	.word	0x000091a0
        /*01e0*/ 	.word	0x00000017
        /*01e4*/ 	.word	0x00000018
        /*01e8*/ 	.short	0x010a
        /*01ea*/ 	.byte	0x3f
	.zero		1


	//   ....[22]....
        /*01ec*/ 	.word	0x00009270
        /*01f0*/ 	.word	0x00000007
        /*01f4*/ 	.word	0x00000000
        /*01f8*/ 	.short	0x010a
        /*01fa*/ 	.byte	0x3f
	.zero		1


	//   ....[23]....
        /*01fc*/ 	.word	0x000092c0
        /*0200*/ 	.word	0x00000004
        /*0204*/ 	.word	0x00000000
        /*0208*/ 	.short	0x010a
        /*020a*/ 	.byte	0x3f
	.zero		1


	//----- nvinfo : EIATTR_NUM_MBARRIERS
	.align		4
.L_35:
        /*020c*/ 	.byte	0x03, 0x38
        /*020e*/ 	.short	0x0008


	//----- nvinfo : EIATTR_EXIT_INSTR_OFFSETS
	.align		4
        /*0210*/ 	.byte	0x04, 0x1c
        /*0212*/ 	.short	(.L_37 - .L_36)


	//   ....[0]....
.L_36:
        /*0214*/ 	.word	0x00000950


	//   ....[1]....
        /*0218*/ 	.word	0x00001170


	//   ....[2]....
        /*021c*/ 	.word	0x00007b10


	//   ....[3]....
        /*0220*/ 	.word	0x00008070


	//   ....[4]....
        /*0224*/ 	.word	0x00009070


	//----- nvinfo : EIATTR_MAX_THREADS
	.align		4
.L_37:
        /*0228*/ 	.byte	0x04, 0x05
        /*022a*/ 	.short	(.L_39 - .L_38)
.L_38:
        /*022c*/ 	.word	0x00000180
        /*0230*/ 	.word	0x00000001
        /*0234*/ 	.word	0x00000001


	//----- nvinfo : EIATTR_CRS_STACK_SIZE
	.align		4
.L_39:
        /*0238*/ 	.byte	0x04, 0x1e
        /*023a*/ 	.short	(.L_41 - .L_40)
.L_40:
        /*023c*/ 	.word	0x00000000


	//----- nvinfo : EIATTR_CBANK_PARAM_SIZE
	.align		4
.L_41:
        /*0240*/ 	.byte	0x03, 0x19
        /*0242*/ 	.short	0x0470


	//----- nvinfo : EIATTR_PARAM_CBANK
	.align		4
        /*0244*/ 	.byte	0x04, 0x0a
        /*0246*/ 	.short	(.L_43 - .L_42)
	.align		4
.L_42:
        /*0248*/ 	.word	index@(.nv.constant0._ZN7cutlass13device_kernelINS_4gemm6kernel13GemmUniversalIN4cute5tupleIJiiiiEEENS1_10collective13CollectiveMmaINS1_34MainloopSm90TmaGmmaWarpSpecializedILi3ENS5_IJNS4_1CILi1EEENSA_ILi2EEESB_EEENS1_35KernelTmaWarpSpecializedCooperativeEEENS5_IJNSA_ILi256EEENSA_ILi64EEENSA_ILi128EEEEEENS_6half_tENS5_IJlSB_lEEESK_SL_NS4_8TiledMMAINS4_8MMA_AtomIJNS4_4SM904GMMA25MMA_64x64x16_F32F16F16_SSILNSP_5MajorE0ELSR_0ELNSP_7ScaleInE1ELSS_1EEEEEENS4_6LayoutINS5_IJSC_SB_SB_EEENS5_IJSB_NSA_ILi0EEESX_EEEEENS5_IJNS4_10UnderscoreES10_S10_EEEEENS4_23SM90_TMA_LOAD_MULTICASTENS4_14ComposedLayoutINS4_7SwizzleILi3ELi4ELi3EEENS4_18smem_ptr_flag_bitsILi16EEENSV_INS5_IJNSA_ILi8EEESH_EEENS5_IJSH_SB_EEEEEEEvNS4_8identityENS4_13SM90_TMA_LOADES1D_vS1E_EENS_8epilogue10collective6detail29Sm90TmaWarpSpecializedAdapterINS1I_15DefaultEpilogueISK_SL_SL_NS1H_6thread17LinearCombinationISK_Li1EffLNS1M_9ScaleType4KindE0ELNS_15FloatRoundStyleE2ESK_EENS1_15EpilogueDefaultEEEEEvvEEEEvNT_6ParamsE)
        /*024c*/ 	.short	0x0210
        /*024e*/ 	.short	0x0470


	//----- nvinfo : EIATTR_SW_WAR
	.align		4
.L_43:
        /*0250*/ 	.byte	0x04, 0x36
        /*0252*/ 	.short	(.L_45 - .L_44)
.L_44:
        /*0254*/ 	.word	0x00000008
.L_45:


//--------------------- .nv.callgraph             --------------------------
	.section	.nv.callgraph,"",@"SHT_CUDA_CALLGRAPH"
	.align	4
	.sectionentsize	8
	.align		4
        /*0000*/ 	.word	0x00000000
	.align		4
        /*0004*/ 	.word	0xffffffff
	.align		4
        /*0008*/ 	.word	index@(_ZN7cutlass13device_kernelINS_4gemm6kernel13GemmUniversalIN4cute5tupleIJiiiiEEENS1_10collective13CollectiveMmaINS1_34MainloopSm90TmaGmmaWarpSpecializedILi3ENS5_IJNS4_1CILi1EEENSA_ILi2EEESB_EEENS1_35KernelTmaWarpSpecializedCooperativeEEENS5_IJNSA_ILi256EEENSA_ILi64EEENSA_ILi128EEEEEENS_6half_tENS5_IJlSB_lEEESK_SL_NS4_8TiledMMAINS4_8MMA_AtomIJNS4_4SM904GMMA25MMA_64x64x16_F32F16F16_SSILNSP_5MajorE0ELSR_0ELNSP_7ScaleInE1ELSS_1EEEEEENS4_6LayoutINS5_IJSC_SB_SB_EEENS5_IJSB_NSA_ILi0EEESX_EEEEENS5_IJNS4_10UnderscoreES10_S10_EEEEENS4_23SM90_TMA_LOAD_MULTICASTENS4_14ComposedLayoutINS4_7SwizzleILi3ELi4ELi3EEENS4_18smem_ptr_flag_bitsILi16EEENSV_INS5_IJNSA_ILi8EEESH_EEENS5_IJSH_SB_EEEEEEEvNS4_8identityENS4_13SM90_TMA_LOADES1D_vS1E_EENS_8epilogue10collective6detail29Sm90TmaWarpSpecializedAdapterINS1I_15DefaultEpilogueISK_SL_SL_NS1H_6thread17LinearCombinationISK_Li1EffLNS1M_9ScaleType4KindE0ELNS_15FloatRoundStyleE2ESK_EENS1_15EpilogueDefaultEEEEEvvEEEEvNT_6ParamsE)
	.align		4
        /*000c*/ 	.word	index@(__assertfail)
	.align		4
        /*0010*/ 	.word	0x00000000
	.align		4
        /*0014*/ 	.word	0xfffffffe
	.align		4
        /*0018*/ 	.word	0x00000000
	.align		4
        /*001c*/ 	.word	0xfffffffd
	.align		4
        /*0020*/ 	.word	0x00000000
	.align		4
        /*0024*/ 	.word	0xfffffffc


//--------------------- .nv.constant4             --------------------------
	.section	.nv.constant4,"a",@progbits
	.align	8
	.align		8
.nv.constant4:
        /*0000*/ 	.dword	__assertfail
	.align		8
        /*0008*/ 	.dword	__unnamed_1
	.align		8
        /*0010*/ 	.dword	_ZN39_INTERNAL_bf13f9ef_4_k_cu_70e8428f_28754cuda3std3__45__cpo5beginE
	.align		8
        /*0018*/ 	.dword	_ZN39_INTERNAL_bf13f9ef_4_k_cu_70e8428f_28754cuda3std3__45__cpo3endE
	.align		8
        /*0020*/ 	.dword	_ZN39_INTERNAL_bf13f9ef_4_k_cu_70e8428f_28754cuda3std3__45__cpo6cbeginE
	.align		8
        /*0028*/ 	.dword	_ZN39_INTERNAL_bf13f9ef_4_k_cu_70e8428f_28754cuda3std3__45__cpo4cendE
	.align		8
        /*0030*/ 	.dword	_ZN39_INTERNAL_bf13f9ef_4_k_cu_70e8428f_28754cuda3std3__441_GLOBAL__N__bf13f9ef_4_k_cu_70e8428f_28756ignoreE
	.align		8
        /*0038*/ 	.dword	_ZN39_INTERNAL_bf13f9ef_4_k_cu_70e8428f_28754cuda3std3__419piecewise_constructE
	.align		8
        /*0040*/ 	.dword	_ZN39_INTERNAL_bf13f9ef_4_k_cu_70e8428f_28754cuda3std3__48in_placeE
	.align		8
        /*0048*/ 	.dword	_ZN39_INTERNAL_bf13f9ef_4_k_cu_70e8428f_28754cuda3std6ranges3__45__cpo4swapE
	.align		8
        /*0050*/ 	.dword	_ZN39_INTERNAL_bf13f9ef_4_k_cu_70e8428f_28754cuda3std6ranges3__45__cpo9iter_moveE
	.align		8
        /*0058*/ 	.dword	_ZN39_INTERNAL_bf13f9ef_4_k_cu_70e8428f_28754cute7productE
	.align		8
        /*0060*/ 	.dword	_ZN39_INTERNAL_bf13f9ef_4_k_cu_70e8428f_28754cute1_E
	.align		8
        /*0068*/ 	.dword	$str$22
	.align		8
        /*0070*/ 	.dword	$str$23


//--------------------- .text._ZN7cutlass13device_kernelINS_4gemm6kernel13GemmUniversalIN4cute5tupleIJiiiiEEENS1_10collective13CollectiveMmaINS1_34MainloopSm90TmaGmmaWarpSpecializedILi3ENS5_IJNS4_1CILi1EEENSA_ILi2EEESB_EEENS1_35KernelTmaWarpSpecializedCooperativeEEENS5_IJNSA_ILi256EEENSA_ILi64EEENSA_ILi128EEEEEENS_6half_tENS5_IJlSB_lEEESK_SL_NS4_8TiledMMAINS4_8MMA_AtomIJNS4_4SM904GMMA25MMA_64x64x16_F32F16F16_SSILNSP_5MajorE0ELSR_0ELNSP_7ScaleInE1ELSS_1EEEEEENS4_6LayoutINS5_IJSC_SB_SB_EEENS5_IJSB_NSA_ILi0EEESX_EEEEENS5_IJNS4_10UnderscoreES10_S10_EEEEENS4_23SM90_TMA_LOAD_MULTICASTENS4_14ComposedLayoutINS4_7SwizzleILi3ELi4ELi3EEENS4_18smem_ptr_flag_bitsILi16EEENSV_INS5_IJNSA_ILi8EEESH_EEENS5_IJSH_SB_EEEEEEEvNS4_8identityENS4_13SM90_TMA_LOADES1D_vS1E_EENS_8epilogue10collective6detail29Sm90TmaWarpSpecializedAdapterINS1I_15DefaultEpilogueISK_SL_SL_NS1H_6thread17LinearCombinationISK_Li1EffLNS1M_9ScaleType4KindE0ELNS_15FloatRoundStyleE2ESK_EENS1_15EpilogueDefaultEEEEEvvEEEEvNT_6ParamsE --------------------------
	.section	.text._ZN7cutlass13device_kernelINS_4gemm6kernel13GemmUniversalIN4cute5tupleIJiiiiEEENS1_10collective13CollectiveMmaINS1_34MainloopSm90TmaGmmaWarpSpecializedILi3ENS5_IJNS4_1CILi1EEENSA_ILi2EEESB_EEENS1_35KernelTmaWarpSpecializedCooperativeEEENS5_IJNSA_ILi256EEENSA_ILi64EEENSA_ILi128EEEEEENS_6half_tENS5_IJlSB_lEEESK_SL_NS4_8TiledMMAINS4_8MMA_AtomIJNS4_4SM904GMMA25MMA_64x64x16_F32F16F16_SSILNSP_5MajorE0ELSR_0ELNSP_7ScaleInE1ELSS_1EEEEEENS4_6LayoutINS5_IJSC_SB_SB_EEENS5_IJSB_NSA_ILi0EEESX_EEEEENS5_IJNS4_10UnderscoreES10_S10_EEEEENS4_23SM90_TMA_LOAD_MULTICASTENS4_14ComposedLayoutINS4_7SwizzleILi3ELi4ELi3EEENS4_18smem_ptr_flag_bitsILi16EEENSV_INS5_IJNSA_ILi8EEESH_EEENS5_IJSH_SB_EEEEEEEvNS4_8identityENS4_13SM90_TMA_LOADES1D_vS1E_EENS_8epilogue10collective6detail29Sm90TmaWarpSpecializedAdapterINS1I_15DefaultEpilogueISK_SL_SL_NS1H_6thread17LinearCombinationISK_Li1EffLNS1M_9ScaleType4KindE0ELNS_15FloatRoundStyleE2ESK_EENS1_15EpilogueDefaultEEEEEvvEEEEvNT_6ParamsE,"ax",@progbits
	.align	128
.text._ZN7cutlass13device_kernelINS_4gemm6kernel13GemmUniversalIN4cute5tupleIJiiiiEEENS1_10collective13CollectiveMmaINS1_34MainloopSm90TmaGmmaWarpSpecializedILi3ENS5_IJNS4_1CILi1EEENSA_ILi2EEESB_EEENS1_35KernelTmaWarpSpecializedCooperativeEEENS5_IJNSA_ILi256EEENSA_ILi64EEENSA_ILi128EEEEEENS_6half_tENS5_IJlSB_lEEESK_SL_NS4_8TiledMMAINS4_8MMA_AtomIJNS4_4SM904GMMA25MMA_64x64x16_F32F16F16_SSILNSP_5MajorE0ELSR_0ELNSP_7ScaleInE1ELSS_1EEEEEENS4_6LayoutINS5_IJSC_SB_SB_EEENS5_IJSB_NSA_ILi0EEESX_EEEEENS5_IJNS4_10UnderscoreES10_S10_EEEEENS4_23SM90_TMA_LOAD_MULTICASTENS4_14ComposedLayoutINS4_7SwizzleILi3ELi4ELi3EEENS4_18smem_ptr_flag_bitsILi16EEENSV_INS5_IJNSA_ILi8EEESH_EEENS5_IJSH_SB_EEEEEEEvNS4_8identityENS4_13SM90_TMA_LOADES1D_vS1E_EENS_8epilogue10collective6detail29Sm90TmaWarpSpecializedAdapterINS1I_15DefaultEpilogueISK_SL_SL_NS1H_6thread17LinearCombinationISK_Li1EffLNS1M_9ScaleType4KindE0ELNS_15FloatRoundStyleE2ESK_EENS1_15EpilogueDefaultEEEEEvvEEEEvNT_6ParamsE:
        .type           _ZN7cutlass13device_kernelINS_4gemm6kernel13GemmUniversalIN4cute5tupleIJiiiiEEENS1_10collective13CollectiveMmaINS1_34MainloopSm90TmaGmmaWarpSpecializedILi3ENS5_IJNS4_1CILi1EEENSA_ILi2EEESB_EEENS1_35KernelTmaWarpSpecializedCooperativeEEENS5_IJNSA_ILi256EEENSA_ILi64EEENSA_ILi128EEEEEENS_6half_tENS5_IJlSB_lEEESK_SL_NS4_8TiledMMAINS4_8MMA_AtomIJNS4_4SM904GMMA25MMA_64x64x16_F32F16F16_SSILNSP_5MajorE0ELSR_0ELNSP_7ScaleInE1ELSS_1EEEEEENS4_6LayoutINS5_IJSC_SB_SB_EEENS5_IJSB_NSA_ILi0EEESX_EEEEENS5_IJNS4_10UnderscoreES10_S10_EEEEENS4_23SM90_TMA_LOAD_MULTICASTENS4_14ComposedLayoutINS4_7SwizzleILi3ELi4ELi3EEENS4_18smem_ptr_flag_bitsILi16EEENSV_INS5_IJNSA_ILi8EEESH_EEENS5_IJSH_SB_EEEEEEEvNS4_8identityENS4_13SM90_TMA_LOADES1D_vS1E_EENS_8epilogue10collective6detail29Sm90TmaWarpSpecializedAdapterINS1I_15DefaultEpilogueISK_SL_SL_NS1H_6thread17LinearCombinationISK_Li1EffLNS1M_9ScaleType4KindE0ELNS_15FloatRoundStyleE2ESK_EENS1_15EpilogueDefaultEEEEEvvEEEEvNT_6ParamsE,@function
        .size           _ZN7cutlass13device_kernelINS_4gemm6kernel13GemmUniversalIN4cute5tupleIJiiiiEEENS1_10collective13CollectiveMmaINS1_34MainloopSm90TmaGmmaWarpSpecializedILi3ENS5_IJNS4_1CILi1EEENSA_ILi2EEESB_EEENS1_35KernelTmaWarpSpecializedCooperativeEEENS5_IJNSA_ILi256EEENSA_ILi64EEENSA_ILi128EEEEEENS_6half_tENS5_IJlSB_lEEESK_SL_NS4_8TiledMMAINS4_8MMA_AtomIJNS4_4SM904GMMA25MMA_64x64x16_F32F16F16_SSILNSP_5MajorE0ELSR_0ELNSP_7ScaleInE1ELSS_1EEEEEENS4_6LayoutINS5_IJSC_SB_SB_EEENS5_IJSB_NSA_ILi0EEESX_EEEEENS5_IJNS4_10UnderscoreES10_S10_EEEEENS4_23SM90_TMA_LOAD_MULTICASTENS4_14ComposedLayoutINS4_7SwizzleILi3ELi4ELi3EEENS4_18smem_ptr_flag_bitsILi16EEENSV_INS5_IJNSA_ILi8EEESH_EEENS5_IJSH_SB_EEEEEEEvNS4_8identityENS4_13SM90_TMA_LOADES1D_vS1E_EENS_8epilogue10collective6detail29Sm90TmaWarpSpecializedAdapterINS1I_15DefaultEpilogueISK_SL_SL_NS1H_6thread17LinearCombinationISK_Li1EffLNS1M_9ScaleType4KindE0ELNS_15FloatRoundStyleE2ESK_EENS1_15EpilogueDefaultEEEEEvvEEEEvNT_6ParamsE,(.L_x_193 - _ZN7cutlass13device_kernelINS_4gemm6kernel13GemmUniversalIN4cute5tupleIJiiiiEEENS1_10collective13CollectiveMmaINS1_34MainloopSm90TmaGmmaWarpSpecializedILi3ENS5_IJNS4_1CILi1EEENSA_ILi2EEESB_EEENS1_35KernelTmaWarpSpecializedCooperativeEEENS5_IJNSA_ILi256EEENSA_ILi64EEENSA_ILi128EEEEEENS_6half_tENS5_IJlSB_lEEESK_SL_NS4_8TiledMMAINS4_8MMA_AtomIJNS4_4SM904GMMA25MMA_64x64x16_F32F16F16_SSILNSP_5MajorE0ELSR_0ELNSP_7ScaleInE1ELSS_1EEEEEENS4_6LayoutINS5_IJSC_SB_SB_EEENS5_IJSB_NSA_ILi0EEESX_EEEEENS5_IJNS4_10UnderscoreES10_S10_EEEEENS4_23SM90_TMA_LOAD_MULTICASTENS4_14ComposedLayoutINS4_7SwizzleILi3ELi4ELi3EEENS4_18smem_ptr_flag_bitsILi16EEENSV_INS5_IJNSA_ILi8EEESH_EEENS5_IJSH_SB_EEEEEEEvNS4_8identityENS4_13SM90_TMA_LOADES1D_vS1E_EENS_8epilogue10collective6detail29Sm90TmaWarpSpecializedAdapterINS1I_15DefaultEpilogueISK_SL_SL_NS1H_6thread17LinearCombinationISK_Li1EffLNS1M_9ScaleType4KindE0ELNS_15FloatRoundStyleE2ESK_EENS1_15EpilogueDefaultEEEEEvvEEEEvNT_6ParamsE)
        .other          _ZN7cutlass13device_kernelINS_4gemm6kernel13GemmUniversalIN4cute5tupleIJiiiiEEENS1_10collective13CollectiveMmaINS1_34MainloopSm90TmaGmmaWarpSpecializedILi3ENS5_IJNS4_1CILi1EEENSA_ILi2EEESB_EEENS1_35KernelTmaWarpSpecializedCooperativeEEENS5_IJNSA_ILi256EEENSA_ILi64EEENSA_ILi128EEEEEENS_6half_tENS5_IJlSB_lEEESK_SL_NS4_8TiledMMAINS4_8MMA_AtomIJNS4_4SM904GMMA25MMA_64x64x16_F32F16F16_SSILNSP_5MajorE0ELSR_0ELNSP_7ScaleInE1ELSS_1EEEEEENS4_6LayoutINS5_IJSC_SB_SB_EEENS5_IJSB_NSA_ILi0EEESX_EEEEENS5_IJNS4_10UnderscoreES10_S10_EEEEENS4_23SM90_TMA_LOAD_MULTICASTENS4_14ComposedLayoutINS4_7SwizzleILi3ELi4ELi3EEENS4_18smem_ptr_flag_bitsILi16EEENSV_INS5_IJNSA_ILi8EEESH_EEENS5_IJSH_SB_EEEEEEEvNS4_8identityENS4_13SM90_TMA_LOADES1D_vS1E_EENS_8epilogue10collective6detail29Sm90TmaWarpSpecializedAdapterINS1I_15DefaultEpilogueISK_SL_SL_NS1H_6thread17LinearCombinationISK_Li1EffLNS1M_9ScaleType4KindE0ELNS_15FloatRoundStyleE2ESK_EENS1_15EpilogueDefaultEEEEEvvEEEEvNT_6ParamsE,@"STO_CUDA_ENTRY STV_DEFAULT"
_ZN7cutlass13device_kernelINS_4gemm6kernel13GemmUniversalIN4cute5tupleIJiiiiEEENS1_10collective13CollectiveMmaINS1_34MainloopSm90TmaGmmaWarpSpecializedILi3ENS5_IJNS4_1CILi1EEENSA_ILi2EEESB_EEENS1_35KernelTmaWarpSpecializedCooperativeEEENS5_IJNSA_ILi256EEENSA_ILi64EEENSA_ILi128EEEEEENS_6half_tENS5_IJlSB_lEEESK_SL_NS4_8TiledMMAINS4_8MMA_AtomIJNS4_4SM904GMMA25MMA_64x64x16_F32F16F16_SSILNSP_5MajorE0ELSR_0ELNSP_7ScaleInE1ELSS_1EEEEEENS4_6LayoutINS5_IJSC_SB_SB_EEENS5_IJSB_NSA_ILi0EEESX_EEEEENS5_IJNS4_10UnderscoreES10_S10_EEEEENS4_23SM90_TMA_LOAD_MULTICASTENS4_14ComposedLayoutINS4_7SwizzleILi3ELi4ELi3EEENS4_18smem_ptr_flag_bitsILi16EEENSV_INS5_IJNSA_ILi8EEESH_EEENS5_IJSH_SB_EEEEEEEvNS4_8identityENS4_13SM90_TMA_LOADES1D_vS1E_EENS_8epilogue10collective6detail29Sm90TmaWarpSpecializedAdapterINS1I_15DefaultEpilogueISK_SL_SL_NS1H_6thread17LinearCombinationISK_Li1EffLNS1M_9ScaleType4KindE0ELNS_15FloatRoundStyleE2ESK_EENS1_15EpilogueDefaultEEEEEvvEEEEvNT_6ParamsE:
[----:B------:R-:W0:Y:S01]  /*0000*/  LDC R1, c[0x0][0x28] ;  /* 0x00000a00ff017b82 */ /* 0x000e220000000800 */
[----:B------:R-:W1:Y:S01]  /*0010*/  S2R R97, SR_TID.X ;  /* 0x0000000000617919 */ /* 0x000e620000002100 */
[----:B------:R-:W-:Y:S01]  /*0020*/  ELECT P0, URZ, PT ;  /* 0x00000000003f782f */ /* 0x000fe20003800000 */
[----:B------:R-:W-:Y:S01]  /*0030*/  BSSY B0, `(.L_x_0) ;  /* 0x000000f000007945 */ /* 0x000fe20003800000 */
[--C-:B-1----:R-:W-:Y:S02]  /*0040*/  SHF.R.U32.HI R0, RZ, 0x5, R97.reuse ;  /* 0x00000005ff007819 */ /* 0x102fe40000011661 */
[----:B------:R-:W-:-:S03]  /*0050*/  SHF.R.U32.HI R6, RZ, 0x7, R97 ;  /* 0x00000007ff067819 */ /* 0x000fc60000011661 */
[----:B------:R-:W1:Y:S04]  /*0060*/  SHFL.IDX PT, R3, R0, RZ, 0x1f ;  /* 0x00001fff00037589 */ /* 0x000e6800000e0000 */
[----:B------:R2:W3:Y:S01]  /*0070*/  SHFL.IDX PT, R2, R6, RZ, 0x1f ;  /* 0x00001fff06027589 */ /* 0x0004e200000e0000 */
[----:B-1----:R-:W-:-:S13]  /*0080*/  ISETP.NE.OR P0, PT, R3, RZ, !P0 ;  /* 0x000000ff0300720c */ /* 0x002fda0004705670 */
[----:B0-23--:R-:W-:Y:S05]  /*0090*/  @P0 BRA `(.L_x_1) ;  /* 0x0000000000200947 */ /* 0x00dfea0003800000 */
[----:B------:R-:W-:Y:S02]  /*00a0*/  ULDC.64 UR4, c[0x0][0x198] ;  /* 0x0000660000047ab9 */ /* 0x000fe40000000a00 */
[----:B------:R-:W-:Y:S02]  /*00b0*/  UIADD3 UR6, UP0, UR4, 0xf0, URZ ;  /* 0x000000f004067890 */ /* 0x000fe4000ff1e03f */
[----:B------:R-:W-:Y:S02]  /*00c0*/  UIADD3 UR4, UP1, UR4, 0x1f0, URZ ;  /* 0x000001f004047890 */ /* 0x000fe4000ff3e03f */
[----:B------:R-:W-:Y:S02]  /*00d0*/  UIADD3.X UR7, URZ, UR5, URZ, UP0, !UPT ;  /* 0x000000053f077290 */ /* 0x000fe400087fe43f */
[----:B------:R-:W-:-:S07]  /*00e0*/  UIADD3.X UR5, URZ, UR5, URZ, UP1, !UPT ;  /* 0x000000053f057290 */ /* 0x000fce0008ffe43f */
[----:B------:R0:W-:Y:S02]  /*00f0*/  UTMACCTL.PF [UR6] ;  /* 0x00000000060079b9 */ /* 0x0001e40008040000 */
[----:B------:R0:W-:Y:S02]  /*0100*/  UTMACCTL.PF [UR4] ;  /* 0x00000000040079b9 */ /* 0x0001e40008040000 */
[----:B0-----:R-:W-:Y:S01]  /*0110*/  NOP ;  /* 0x0000000000007918 */ /* 0x001fe20000000000 */
.L_x_1:
[----:B------:R-:W-:Y:S05]  /*0120*/  BSYNC B0 ;  /* 0x0000000000007941 */ /* 0x000fea0003800000 */
.L_x_0:
[----:B------:R-:W0:Y:S02]  /*0130*/  SHFL.IDX PT, R5, R0, RZ, 0x1f ;  /* 0x00001fff00057589 */ /* 0x000e2400000e0000 */
[----:B0-----:R-:W-:-:S13]  /*0140*/  ISETP.NE.AND P0, PT, R5, RZ, PT ;  /* 0x000000ff0500720c */ /* 0x001fda0003f05270 */
[----:B------:R-:W-:Y:S05]  /*0150*/  @P0 BRA `(.L_x_2) ;  /* 0x0000000000500947 */ /* 0x000fea0003800000 */
[----:B------:R-:W0:Y:S01]  /*0160*/  S2UR UR8, SR_CgaCtaId ;  /* 0x00000000000879c3 */ /* 0x000e220000008800 */
[----:B------:R-:W-:Y:S01]  /*0170*/  UMOV UR4, 0x400 ;  /* 0x0000040000047882 */ /* 0x000fe20000000000 */
[----:B------:R-:W-:Y:S01]  /*0180*/  UMOV UR5, 0x1 ;  /* 0x0000000100057882 */ /* 0x000fe20000000000 */
[----:B------:R-:W-:Y:S01]  /*0190*/  UMOV UR6, 0x4 ;  /* 0x0000000400067882 */ /* 0x000fe20000000000 */
[----:B------:R-:W-:Y:S01]  /*01a0*/  ELECT P0, URZ, PT ;  /* 0x00000000003f782f */ /* 0x000fe20003800000 */
[----:B------:R-:W-:-:S04]  /*01b0*/  UIADD3 UR6, -UR6, 0x100000, URZ ;  /* 0x0010000006067890 */ /* 0x000fc8000fffe13f */
[----:B------:R-:W-:Y:S02]  /*01c0*/  USHF.L.U32 UR7, UR6, 0xb, URZ ;  /* 0x0000000b06077899 */ /* 0x000fe4000800063f */
[----:B------:R-:W-:Y:S02]  /*01d0*/  USHF.L.U32 UR6, UR6, 0x1, URZ ;  /* 0x0000000106067899 */ /* 0x000fe4000800063f */
[----:B0-----:R-:W-:Y:S02]  /*01e0*/  ULEA UR8, UR8, UR4, 0x18 ;  /* 0x0000000408087291 */ /* 0x001fe4000f8ec03f */
[----:B------:R-:W-:-:S04]  /*01f0*/  UIADD3 UR4, -UR5, 0x100000, URZ ;  /* 0x0010000005047890 */ /* 0x000fc8000fffe13f */
[----:B------:R-:W-:Y:S02]  /*0200*/  USHF.L.U32 UR5, UR4, 0xb, URZ ;  /* 0x0000000b04057899 */ /* 0x000fe4000800063f */
[----:B------:R-:W-:Y:S01]  /*0210*/  USHF.L.U32 UR4, UR4, 0x1, URZ ;  /* 0x0000000104047899 */ /* 0x000fe2000800063f */
[----:B------:R-:W0:Y:S11]  /*0220*/  FENCE.VIEW.ASYNC.S ;  /* 0x00000000000073c6 */ /* 0x000e360000000000 */
[----:B0-----:R0:W1:Y:S01]  /*0230*/  SYNCS.EXCH.64 URZ, [UR8], UR4 ;  /* 0x00000004083f75b2 */ /* 0x0010620008000100 */
[----:B------:R0:W2:Y:S01]  /*0240*/  SYNCS.EXCH.64 URZ, [UR8+0x18], UR6 ;  /* 0x00001806083f75b2 */ /* 0x0000a20008000100 */
[----:B------:R0:W3:Y:S01]  /*0250*/  SYNCS.EXCH.64 URZ, [UR8+0x8], UR4 ;  /* 0x00000804083f75b2 */ /* 0x0000e20008000100 */
[----:B------:R0:W4:Y:S01]  /*0260*/  SYNCS.EXCH.64 URZ, [UR8+0x20], UR6 ;  /* 0x00002006083f75b2 */ /* 0x0001220008000100 */
[----:B------:R0:W0:Y:S01]  /*0270*/  SYNCS.EXCH.64 URZ, [UR8+0x10], UR4 ;  /* 0x00001004083f75b2 */ /* 0x0000220008000100 */
[----:B------:R0:W0:Y:S01]  /*0280*/  SYNCS.EXCH.64 URZ, [UR8+0x28], UR6 ;  /* 0x00002806083f75b2 */ /* 0x0000220008000100 */
[----:B------:R-:W-:Y:S01]  /*0290*/  NOP ;  /* 0x0000000000007918 */ /* 0x000fe20000000000 */
.L_x_2:
[----:B------:R-:W5:Y:S01]  /*02a0*/  SHFL.IDX PT, R0, R0, RZ, 0x1f ;  /* 0x00001fff00007589 */ /* 0x000f6200000e0000 */
[----:B------:R-:W-:Y:S01]  /*02b0*/  SHF.R.S32.HI R8, RZ, 0x1f, R97 ;  /* 0x0000001fff087819 */ /* 0x000fe20000011461 */
[----:B0-----:R-:W0:Y:S01]  /*02c0*/  S2UR UR8, SR_CTAID.X ;  /* 0x00000000000879c3 */ /* 0x001e220000002500 */
[----:B------:R-:W-:Y:S01]  /*02d0*/  ELECT P0, URZ, PT ;  /* 0x00000000003f782f */ /* 0x000fe20003800000 */
[----:B------:R-:W1:Y:S01]  /*02e0*/  S2R R4, SR_CTAID.Y ;  /* 0x0000000000047919 */ /* 0x000e620000002600 */
[----:B------:R-:W-:Y:S01]  /*02f0*/  LEA.HI R8, R8, R97, RZ, 0x7 ;  /* 0x0000006108087211 */ /* 0x000fe200078f38ff */
[----:B------:R-:W-:Y:S01]  /*0300*/  ULDC UR4, c[0x0][0x154] ;  /* 0x0000550000047ab9 */ /* 0x000fe20000000800 */
[----:B------:R-:W-:Y:S01]  /*0310*/  SHF.R.S32.HI R10, RZ, 0x1f, R5 ;  /* 0x0000001fff0a7819 */ /* 0x000fe20000011405 */
[----:B------:R-:W-:Y:S01]  /*0320*/  NOP ;  /* 0x0000000000007918 */ /* 0x000fe20000000000 */
[----:B------:R-:W-:Y:S01]  /*0330*/  LOP3.LUT R8, R8, 0xffffff80, RZ, 0xc0, !PT ;  /* 0xffffff8008087812 */ /* 0x000fe200078ec0ff */
[----:B------:R-:W2:Y:S01]  /*0340*/  LDC R14, c[0x0][0x140] ;  /* 0x00005000ff0e7b82 */ /* 0x000ea20000000800 */
[----:B------:R-:W-:Y:S01]  /*0350*/  LEA.HI R10, R10, R5, RZ, 0x2 ;  /* 0x000000050a0a7211 */ /* 0x000fe200078f10ff */
[----:B------:R-:W-:-:S02]  /*0360*/  NOP ;  /* 0x0000000000007918 */ /* 0x000fc40000000000 */
[----:B------:R-:W-:Y:S01]  /*0370*/  IMAD.IADD R8, R97, 0x1, -R8 ;  /* 0x0000000161087824 */ /* 0x000fe200078e0a08 */
[----:B------:R-:W-:-:S03]  /*0380*/  LOP3.LUT R10, R10, 0x3ffffffc, RZ, 0xc0, !PT ;  /* 0x3ffffffc0a0a7812 */ /* 0x000fc600078ec0ff */
[----:B------:R-:W3:Y:S01]  /*0390*/  LDC R12, c[0x0][0x144] ;  /* 0x00005100ff0c7b82 */ /* 0x000ee20000000800 */
[----:B------:R-:W-:Y:S01]  /*03a0*/  SHF.R.S32.HI R7, RZ, 0x1f, R8 ;  /* 0x0000001fff077819 */ /* 0x000fe20000011408 */
[----:B------:R-:W-:Y:S01]  /*03b0*/  IMAD.IADD R10, R5, 0x1, -R10 ;  /* 0x00000001050a7824 */ /* 0x000fe200078e0a0a */
[----:B------:R-:W-:Y:S02]  /*03c0*/  LOP3.LUT P2, RZ, R8, 0x7, RZ, 0xc0, !PT ;  /* 0x0000000708ff7812 */ /* 0x000fe4000784c0ff */
[----:B------:R-:W-:Y:S01]  /*03d0*/  LEA.HI R7, R7, R8, RZ, 0x3 ;  /* 0x0000000807077211 */ /* 0x000fe200078f18ff */
[----:B------:R-:W-:Y:S01]  /*03e0*/  VIADD R8, R2, 0xffffffff ;  /* 0xffffffff02087836 */ /* 0x000fe20000000000 */
[----:B-----5:R-:W-:Y:S02]  /*03f0*/  ISETP.NE.OR P0, PT, R0, RZ, !P0 ;  /* 0x000000ff0000720c */ /* 0x020fe40004705670 */
[--C-:B------:R-:W-:Y:S02]  /*0400*/  SHF.R.S32.HI R0, RZ, 0x3, R7.reuse ;  /* 0x00000003ff007819 */ /* 0x100fe40000011407 */
[----:B------:R-:W-:-:S02]  /*0410*/  SHF.R.S32.HI R7, RZ, 0x1f, R7 ;  /* 0x0000001fff077819 */ /* 0x000fc40000011407 */
[----:B0-----:R-:W-:Y:S02]  /*0420*/  I2FP.F32.U32 R11, UR8 ;  /* 0x00000008000b7c45 */ /* 0x001fe40008201000 */
[----:B------:R-:W-:Y:S02]  /*0430*/  LEA.HI R7, R7, R0, RZ, 0x2 ;  /* 0x0000000007077211 */ /* 0x000fe400078f10ff */
[----:B--2---:R-:W-:Y:S02]  /*0440*/  ISETP.EQ.U32.AND P3, PT, R14, 0x1, PT ;  /* 0x000000010e00780c */ /* 0x004fe40003f62070 */
[----:B-1----:R-:W-:Y:S01]  /*0450*/  I2FP.F32.U32 R9, R4 ;  /* 0x0000000400097245 */ /* 0x002fe20000201000 */
[----:B------:R-:W-:Y:S01]  /*0460*/  VOTEU.ALL UP0, P0 ;  /* 0x00000000003f7886 */ /* 0x000fe20000000000 */
[----:B------:R-:W-:Y:S01]  /*0470*/  LOP3.LUT R7, R7, 0xfffffffc, RZ, 0xc0, !PT ;  /* 0xfffffffc07077812 */ /* 0x000fe200078ec0ff */
[----:B------:R-:W-:Y:S01]  /*0480*/  VOTEU.ALL UP1, P0 ;  /* 0x00000000003f7886 */ /* 0x000fe20000020000 */
[----:B------:R-:W-:Y:S01]  /*0490*/  ISETP.GE.U32.AND P5, PT, R8, 0x2, PT ;  /* 0x000000020800780c */ /* 0x000fe20003fa6070 */
[----:B------:R-:W-:Y:S01]  /*04a0*/  FMUL R13, R9, UR4 ;  /* 0x00000004090d7c20 */ /* 0x000fe20008400000 */
[----:B------:R-:W0:Y:S01]  /*04b0*/  @!UP0 S2UR UR7, SR_CgaCtaId ;  /* 0x00000000000789c3 */ /* 0x000e220000008800 */
[----:B------:R-:W-:Y:S01]  /*04c0*/  ULDC UR4, c[0x0][0x150] ;  /* 0x0000540000047ab9 */ /* 0x000fe20000000800 */
[----:B------:R-:W-:-:S02]  /*04d0*/  IMAD.IADD R7, R0, 0x1, -R7 ;  /* 0x0000000100077824 */ /* 0x000fc400078e0a07 */
[----:B------:R-:W-:Y:S01]  /*04e0*/  FMUL R11, R11, UR4 ;  /* 0x000000040b0b7c20 */ /* 0x000fe20008400000 */
[----:B------:R-:W-:Y:S01]  /*04f0*/  SHF.R.S32.HI R0, RZ, 0x1f, R3 ;  /* 0x0000001fff007819 */ /* 0x000fe20000011403 */
[----:B------:R-:W1:Y:S01]  /*0500*/  F2I.U32.TRUNC.NTZ R13, R13 ;  /* 0x0000000d000d7305 */ /* 0x000e62000020f000 */
[----:B------:R-:W-:Y:S01]  /*0510*/  IMAD R7, R10, 0x4, R7 ;  /* 0x000000040a077824 */ /* 0x000fe200078e0207 */
[----:B------:R-:W-:Y:S01]  /*0520*/  UMOV UR4, 0x20 ;  /* 0x0000002000047882 */ /* 0x000fe20000000000 */
[----:B------:R-:W2:Y:S01]  /*0530*/  LDC R9, c[0x0][0x148] ;  /* 0x00005200ff097b82 */ /* 0x000ea20000000800 */
[----:B------:R-:W-:Y:S01]  /*0540*/  LEA.HI R0, R0, R3, RZ, 0x2 ;  /* 0x0000000300007211 */ /* 0x000fe200078f10ff */
[----:B------:R-:W-:Y:S01]  /*0550*/  IMAD.SHL.U32 R10, R7, 0x4, RZ ;  /* 0x00000004070a7824 */ /* 0x000fe200078e00ff */
[----:B------:R-:W-:Y:S01]  /*0560*/  @!UP0 UMOV UR6, 0x400 ;  /* 0x0000040000068882 */ /* 0x000fe20000000000 */
[----:B------:R-:W-:-:S04]  /*0570*/  @!UP0 UIADD3 UR4, -UR4, 0x100000, URZ ;  /* 0x0010000004048890 */ /* 0x000fc8000fffe13f */
[----:B------:R-:W-:Y:S02]  /*0580*/  @!UP0 USHF.L.U32 UR5, UR4, 0xb, URZ ;  /* 0x0000000b04058899 */ /* 0x000fe4000800063f */
[----:B------:R-:W-:Y:S01]  /*0590*/  @!UP0 USHF.L.U32 UR4, UR4, 0x1, URZ ;  /* 0x0000000104048899 */ /* 0x000fe2000800063f */
[----:B------:R-:W5:Y:S01]  /*05a0*/  F2I.U32.TRUNC.NTZ R11, R11 ;  /* 0x0000000b000b7305 */ /* 0x000f62000020f000 */
[----:B------:R-:W-:Y:S02]  /*05b0*/  LOP3.LUT R0, R0, 0xfffffffc, RZ, 0xc0, !PT ;  /* 0xfffffffc00007812 */ /* 0x000fe400078ec0ff */
[----:B------:R-:W-:-:S03]  /*05c0*/  LOP3.LUT R19, R7, 0xc, R10, 0x78, !PT ;  /* 0x0000000c07137812 */ /* 0x000fc600078e780a */
[----:B------:R-:W-:Y:S02]  /*05d0*/  IMAD.IADD R3, R3, 0x1, -R0 ;  /* 0x0000000103037824 */ /* 0x000fe400078e0a00 */
[----:B-1----:R-:W-:Y:S01]  /*05e0*/  IMAD.MOV R20, RZ, RZ, -R13 ;  /* 0x000000ffff147224 */ /* 0x002fe200078e0a0d */
[----:B0-----:R-:W-:Y:S02]  /*05f0*/  @!UP0 ULEA UR6, UR7, UR6, 0x18 ;  /* 0x0000000607068291 */ /* 0x001fe4000f8ec03f */
[----:B------:R-:W-:Y:S01]  /*0600*/  ISETP.NE.AND P1, PT, R3, 0x3, PT ;  /* 0x000000030300780c */ /* 0x000fe20003f25270 */
[----:B------:R-:W-:Y:S01]  /*0610*/  VOTEU.ALL UP0, P0 ;  /* 0x00000000003f7886 */ /* 0x000fe20000000000 */
[----:B------:R-:W-:Y:S01]  /*0620*/  ISETP.LT.U32.AND P0, PT, R19, 0x2, !P2 ;  /* 0x000000021300780c */ /* 0x000fe20005701070 */
[----:B-----5:R-:W-:Y:S01]  /*0630*/  IMAD.MOV R11, RZ, RZ, -R11 ;  /* 0x000000ffff0b7224 */ /* 0x020fe200078e0a0b */
[----:B------:R-:W-:Y:S02]  /*0640*/  ISETP.EQ.OR P1, PT, R3, RZ, !P1 ;  /* 0x000000ff0300720c */ /* 0x000fe40004f22670 */
[C---:B------:R-:W-:Y:S01]  /*0650*/  ISETP.NE.AND P2, PT, R2.reuse, RZ, PT ;  /* 0x000000ff0200720c */ /* 0x040fe20003f45270 */
[----:B--2---:R-:W-:Y:S01]  /*0660*/  IMAD R0, R9, R20, R4 ;  /* 0x0000001409007224 */ /* 0x004fe200078e0204 */
[----:B------:R-:W-:Y:S01]  /*0670*/  ISETP.EQ.AND P1, PT, R2, RZ, P1 ;  /* 0x000000ff0200720c */ /* 0x000fe20000f22270 */
[----:B---3--:R-:W-:Y:S01]  /*0680*/  IMAD R7, R12, R11, UR8 ;  /* 0x000000080c077e24 */ /* 0x008fe2000f8e020b */
[----:B------:R-:W0:Y:S02]  /*0690*/  FENCE.VIEW.ASYNC.S ;  /* 0x00000000000073c6 */ /* 0x000e240000000000 */
[----:B0-----:R0:W1:Y:S01]  /*06a0*/  @!UP0 SYNCS.EXCH.64 URZ, [UR6+0x40], UR4 ;  /* 0x00004004063f85b2 */ /* 0x0010620008000100 */
[----:B------:R-:W-:-:S02]  /*06b0*/  ISETP.NE.AND P4, PT, R0, R19, PT ;  /* 0x000000130000720c */ /* 0x000fc40003f85270 */
[----:B------:R-:W-:Y:S02]  /*06c0*/  SEL R18, RZ, 0x1, !P1 ;  /* 0x00000001ff127807 */ /* 0x000fe40004800000 */
[----:B------:R-:W-:Y:S02]  /*06d0*/  ISETP.EQ.OR P4, PT, R7, RZ, !P4 ;  /* 0x000000ff0700720c */ /* 0x000fe40006782670 */
[----:B------:R-:W-:Y:S02]  /*06e0*/  LOP3.LUT R0, R97, 0x7f, RZ, 0xc0, !PT ;  /* 0x0000007f61007812 */ /* 0x000fe400078ec0ff */
[----:B------:R-:W-:Y:S02]  /*06f0*/  PLOP3.LUT P0, PT, P0, P4, PT, 0x80, 0x0 ;  /* 0x000000000000781c */ /* 0x000fe40000709070 */
[----:B------:R-:W-:Y:S02]  /*0700*/  SEL R18, R18, 0x2, P5 ;  /* 0x0000000212127807 */ /* 0x000fe40002800000 */
[----:B------:R-:W-:Y:S01]  /*0710*/  P2R R114, PR, RZ, 0x1 ;  /* 0x00000001ff727803 */ /* 0x000fe20000000000 */
[----:B------:R0:W2:Y:S01]  /*0720*/  @!UP1 SYNCS.EXCH.64 URZ, [UR6+0x48], UR4 ;  /* 0x00004804063f95b2 */ /* 0x0000a20008000100 */
[----:B------:R-:W-:Y:S01]  /*0730*/  NOP ;  /* 0x0000000000007918 */ /* 0x000fe20000000000 */
[----:B------:R-:W-:Y:S06]  /*0740*/  @!P3 BRA `(.L_x_3) ;  /* 0x000000000008b947 */ /* 0x000fec0003800000 */
[----:B-12-4-:R-:W-:Y:S01]  /*0750*/  UCGABAR_ARV ;  /* 0x00000000000079c7 */ /* 0x016fe20008000000 */
[----:B------:R-:W-:Y:S05]  /*0760*/  BRA `(.L_x_4) ;  /* 0x0000000000047947 */ /* 0x000fea0003800000 */
.L_x_3:
[----:B-12-4-:R-:W-:Y:S01]  /*0770*/  NOP ;  /* 0x0000000000007918 */ /* 0x016fe20000000000 */
.L_x_4:
[----:B------:R-:W1:Y:S01]  /*0780*/  LDC R2, c[0x0][0x65c] ;  /* 0x00019700ff027b82 */ /* 0x000e620000000800 */
[----:B------:R-:W-:Y:S01]  /*0790*/  LOP3.LUT R5, R5, 0xffffefff, RZ, 0xc0, !PT ;  /* 0xffffefff05057812 */ /* 0x000fe200078ec0ff */
[----:B------:R-:W-:Y:S02]  /*07a0*/  IMAD.U32 R10, RZ, RZ, UR8 ;  /* 0x00000008ff0a7e24 */ /* 0x000fe4000f8e00ff */
[----:B------:R-:W-:Y:S01]  /*07b0*/  IMAD.MOV.U32 R11, RZ, RZ, RZ ;  /* 0x000000ffff0b7224 */ /* 0x000fe200078e00ff */
[----:B-1----:R-:W-:-:S13]  /*07c0*/  ISETP.NE.AND P1, PT, R2, 0x1, PT ;  /* 0x000000010200780c */ /* 0x002fda0003f25270 */
[----:B------:R-:W1:Y:S01]  /*07d0*/  @P1 LDC R17, c[0x0][0x10] ;  /* 0x00000400ff111b82 */ /* 0x000e620000000800 */
[----:B------:R-:W-:Y:S01]  /*07e0*/  @P1 LOP3.LUT R5, R5, 0x1000, RZ, 0xfc, !PT ;  /* 0x0000100005051812 */ /* 0x000fe200078efcff */
[----:B------:R-:W-:Y:S02]  /*07f0*/  @P1 IMAD.MOV.U32 R5, RZ, RZ, RZ ;  /* 0x000000ffff051224 */ /* 0x000fe400078e00ff */
[----:B------:R-:W-:-:S04]  /*0800*/  @P1 IMAD.MOV.U32 R15, RZ, RZ, RZ ;  /* 0x000000ffff0f1224 */ /* 0x000fc800078e00ff */
[----:B------:R-:W2:Y:S01]  /*0810*/  @!P1 LDC R13, c[0x0][0xc] ;  /* 0x00000300ff0d9b82 */ /* 0x000ea20000000800 */
[----:B0-----:R-:W-:Y:S01]  /*0820*/  ULDC UR4, c[0x0][0xc] ;  /* 0x0000030000047ab9 */ /* 0x001fe20000000800 */
[----:B------:R-:W-:Y:S01]  /*0830*/  ULDC UR5, c[0x0][0x10] ;  /* 0x0000040000057ab9 */ /* 0x000fe20000000800 */
[----:B------:R-:W-:Y:S01]  /*0840*/  ULDC UR6, c[0x0][0x14] ;  /* 0x0000050000067ab9 */ /* 0x000fe20000000800 */
[----:B------:R-:W-:-:S04]  /*0850*/  UIMAD.WIDE.U32 UR4, UR4, UR5, URZ ;  /* 0x00000005040472a5 */ /* 0x000fc8000f8e003f */
[----:B------:R-:W-:Y:S02]  /*0860*/  UIMAD.WIDE.U32 UR38, UR4, UR6, URZ ;  /* 0x00000006042672a5 */ /* 0x000fe4000f8e003f */
[----:B------:R-:W-:-:S04]  /*0870*/  UIMAD UR41, UR5, UR6, URZ ;  /* 0x00000006052972a4 */ /* 0x000fc8000f8e023f */
[----:B------:R-:W-:Y:S01]  /*0880*/  UIADD3 UR41, UR39, UR41, URZ ;  /* 0x0000002927297290 */ /* 0x000fe2000fffe03f */
[----:B-1----:R-:W-:-:S04]  /*0890*/  @P1 IMAD.WIDE.U32 R16, R17, UR8, R4 ;  /* 0x0000000811101c25 */ /* 0x002fc8000f8e0004 */
[----:B------:R-:W-:Y:S02]  /*08a0*/  @P1 IMAD.IADD R17, R17, 0x1, R15 ;  /* 0x0000000111111824 */ /* 0x000fe400078e020f */
[----:B--2---:R-:W-:-:S04]  /*08b0*/  @!P1 IMAD.WIDE.U32 R10, R4, R13, R10 ;  /* 0x0000000d040a9225 */ /* 0x004fc800078e000a */
[----:B------:R-:W-:Y:S02]  /*08c0*/  @!P1 IMAD.MOV.U32 R16, RZ, RZ, R10 ;  /* 0x000000ffff109224 */ /* 0x000fe400078e000a */
[----:B------:R-:W-:Y:S01]  /*08d0*/  @!P1 IMAD.MOV.U32 R17, RZ, RZ, R11 ;  /* 0x000000ffff119224 */ /* 0x000fe200078e000b */
[----:B------:R-:W-:Y:S06]  /*08e0*/  @!P3 BRA `(.L_x_5) ;  /* 0x00000000000cb947 */ /* 0x000fec0003800000 */
[----:B------:R-:W-:Y:S01]  /*08f0*/  UCGABAR_WAIT ;  /* 0x0000000000007dc7 */ /* 0x000fe20008000000 */
[----:B------:R-:W-:Y:S01]  /*0900*/  CCTL.IVALL ;  /* 0x00000000ff00798f */ /* 0x000fe20002000000 */
[----:B------:R-:W-:Y:S05]  /*0910*/  BRA `(.L_x_6) ;  /* 0x0000000000047947 */ /* 0x000fea0003800000 */
.L_x_5:
[----:B------:R-:W-:Y:S06]  /*0920*/  BAR.SYNC.DEFER_BLOCKING 0x0 ;  /* 0x0000000000007b1d */ /* 0x000fec0000010000 */
.L_x_6:
[----:B------:R-:W-:Y:S05]  /*0930*/  @!P2 BRA `(.L_x_7) ;  /* 0x000000700078a947 */ /* 0x000fea0003800000 */
[----:B------:R-:W-:-:S13]  /*0940*/  ISETP.GT.U32.AND P0, PT, R8, 0x1, PT ;  /* 0x000000010800780c */ /* 0x000fda0003f04070 */
[----:B------:R-:W-:Y:S05]  /*0950*/  @P0 EXIT ;  /* 0x000000000000094d */ /* 0x000fea0003800000 */
[----:B------:R-:W-:Y:S01]  /*0960*/  ULDC.64 UR4, c[0x0][0x650] ;  /* 0x0001940000047ab9 */ /* 0x000fe20000000a00 */
[----:B------:R-:W-:Y:S01]  /*0970*/  PRMT R3, RZ, 0x7610, R3 ;  /* 0x00007610ff037816 */ /* 0x000fe20000000003 */
[----:B------:R-:W-:Y:S01]  /*0980*/  IMAD.MOV.U32 R109, RZ, RZ, -0x1 ;  /* 0xffffffffff6d7424 */ /* 0x000fe200078e00ff */
[----:B------:R-:W-:Y:S01]  /*0990*/  ISETP.GE.U32.AND P0, PT, R16, UR4, PT ;  /* 0x0000000410007c0c */ /* 0x000fe2000bf06070 */
[----:B------:R-:W-:Y:S02]  /*09a0*/  IMAD.MOV.U32 R102, RZ, RZ, -0x1 ;  /* 0xffffffffff667424 */ /* 0x000fe400078e00ff */
[----:B------:R-:W-:Y:S01]  /*09b0*/  IMAD.MOV.U32 R23, RZ, RZ, -0x1 ;  /* 0xffffffffff177424 */ /* 0x000fe200078e00ff */
[----:B------:R-:W-:-:S13]  /*09c0*/  ISETP.GE.U32.AND.EX P0, PT, R17, UR5, PT, P0 ;  /* 0x0000000511007c0c */ /* 0x000fda000bf06100 */
[----:B------:R-:W-:Y:S05]  /*09d0*/  @P0 BRA `(.L_x_8) ;  /* 0x00000004002c0947 */ /* 0x000fea0003800000 */
[----:B------:R-:W0:Y:S01]  /*09e0*/  LDC.64 R22, c[0x0][0x628] ;  /* 0x00018a00ff167b82 */ /* 0x000e220000000a00 */
[----:B------:R-:W-:Y:S02]  /*09f0*/  IMAD.MOV.U32 R10, RZ, RZ, R16 ;  /* 0x000000ffff0a7224 */ /* 0x000fe400078e0010 */
[----:B------:R-:W-:-:S05]  /*0a00*/  IMAD.MOV.U32 R11, RZ, RZ, R17 ;  /* 0x000000ffff0b7224 */ /* 0x000fca00078e0011 */
[----:B------:R-:W1:Y:S08]  /*0a10*/  LDC R8, c[0x0][0x630] ;  /* 0x00018c00ff087b82 */ /* 0x000e700000000800 */
[----:B------:R-:W2:Y:S01]  /*0a20*/  LDC.64 R24, c[0x0][0x620] ;  /* 0x00018800ff187b82 */ /* 0x000ea20000000a00 */
[----:B0-----:R-:W-:-:S04]  /*0a30*/  ISETP.NE.U32.AND P0, PT, R22, RZ, PT ;  /* 0x000000ff1600720c */ /* 0x001fc80003f05070 */
[----:B------:R-:W-:-:S13]  /*0a40*/  ISETP.NE.AND.EX P0, PT, R23, RZ, PT, P0 ;  /* 0x000000ff1700720c */ /* 0x000fda0003f05300 */
[----:B-12---:R-:W-:Y:S05]  /*0a50*/  @!P0 BRA `(.L_x_9) ;  /* 0x0000000000288947 */ /* 0x006fea0003800000 */
[----:B------:R-:W0:Y:S02]  /*0a60*/  LDC R3, c[0x0][0x634] ;  /* 0x00018d00ff037b82 */ /* 0x000e240000000800 */
[----:B0-----:R-:W-:-:S05]  /*0a70*/  IADD3 R3, P0, R16, R3, RZ ;  /* 0x0000000310037210 */ /* 0x001fca0007f1e0ff */
[----:B------:R-:W-:-:S04]  /*0a80*/  IMAD.X R21, RZ, RZ, R17, P0 ;  /* 0x000000ffff157224 */ /* 0x000fc800000e0611 */
[----:B------:R-:W-:-:S04]  /*0a90*/  IMAD.WIDE.U32 R10, R21, R22, RZ ;  /* 0x00000016150a7225 */ /* 0x000fc800078e00ff */
[----:B------:R-:W-:-:S04]  /*0aa0*/  IMAD.WIDE.U32 R12, P0, R3, R23, R10 ;  /* 0x00000017030c7225 */ /* 0x000fc8000780000a */
[----:B------:R-:W-:-:S04]  /*0ab0*/  IMAD.WIDE.U32 R10, R3, R22, RZ ;  /* 0x00000016030a7225 */ /* 0x000fc800078e00ff */
[----:B------:R-:W-:Y:S01]  /*0ac0*/  IMAD.X R15, RZ, RZ, RZ, P0 ;  /* 0x000000ffff0f7224 */ /* 0x000fe200000e06ff */
[----:B------:R-:W-:Y:S01]  /*0ad0*/  IADD3 RZ, P0, R11, R12, RZ ;  /* 0x0000000c0bff7210 */ /* 0x000fe20007f1e0ff */
[----:B------:R-:W-:-:S04]  /*0ae0*/  IMAD.MOV.U32 R14, RZ, RZ, R13 ;  /* 0x000000ffff0e7224 */ /* 0x000fc800078e000d */
[----:B------:R-:W-:-:S08]  /*0af0*/  IMAD.WIDE.U32.X R10, R21, R23, R14, P0 ;  /* 0x00000017150a7225 */ /* 0x000fd000000e040e */
.L_x_9:
[----:B------:R-:W0:Y:S01]  /*0b00*/  LDC.64 R28, c[0x0][0x640] ;  /* 0x00019000ff1c7b82 */ /* 0x000e220000000a00 */
[-CC-:B------:R-:W-:Y:S01]  /*0b10*/  SHF.R.U64 R27, R10, R8.reuse, R11.reuse ;  /* 0x000000080a1b7219 */ /* 0x180fe2000000120b */
[----:B------:R-:W-:Y:S01]  /*0b20*/  IMAD.MOV.U32 R23, RZ, RZ, 0x1 ;  /* 0x00000001ff177424 */ /* 0x000fe200078e00ff */
[----:B------:R-:W-:Y:S02]  /*0b30*/  SHF.R.U32.HI R3, RZ, R8, R11 ;  /* 0x00000008ff037219 */ /* 0x000fe4000001160b */
[----:B------:R-:W-:-:S03]  /*0b40*/  IADD3 R5, P0, RZ, -R27, RZ ;  /* 0x8000001bff057210 */ /* 0x000fc60007f1e0ff */
[----:B------:R-:W1:Y:S02]  /*0b50*/  LDC R12, c[0x0][0x618] ;  /* 0x00018600ff0c7b82 */ /* 0x000e640000000800 */
[----:B------:R-:W-:Y:S02]  /*0b60*/  IMAD.X R3, RZ, RZ, ~R3, P0 ;  /* 0x000000ffff037224 */ /* 0x000fe400000e0e03 */
[----:B------:R-:W-:-:S04]  /*0b70*/  IMAD.WIDE.U32 R10, R5, R24, R16 ;  /* 0x00000018050a7225 */ /* 0x000fc800078e0010 */
[----:B------:R-:W2:Y:S01]  /*0b80*/  LDC R22, c[0x0][0x608] ;  /* 0x00018200ff167b82 */ /* 0x000ea20000000800 */
[----:B------:R-:W-:Y:S02]  /*0b90*/  IMAD R8, R3, R24, RZ ;  /* 0x0000001803087224 */ /* 0x000fe400078e02ff */
[----:B------:R-:W-:Y:S02]  /*0ba0*/  IMAD.MOV.U32 R3, RZ, RZ, -0x1 ;  /* 0xffffffffff037424 */ /* 0x000fe400078e00ff */
[----:B------:R-:W-:-:S03]  /*0bb0*/  IMAD R5, R5, R25, R8 ;  /* 0x0000001905057224 */ /* 0x000fc600078e0208 */
[----:B------:R-:W3:Y:S01]  /*0bc0*/  LDC R26, c[0x0][0x658] ;  /* 0x00019600ff1a7b82 */ /* 0x000ee20000000800 */
[----:B------:R-:W-:Y:S01]  /*0bd0*/  IMAD.IADD R5, R11, 0x1, R5 ;  /* 0x000000010b057824 */ /* 0x000fe200078e0205 */
[----:B0-----:R-:W-:-:S04]  /*0be0*/  ISETP.NE.U32.AND P0, PT, R28, RZ, PT ;  /* 0x000000ff1c00720c */ /* 0x001fc80003f05070 */
[----:B------:R-:W-:Y:S02]  /*0bf0*/  ISETP.NE.AND.EX P0, PT, R29, RZ, PT, P0 ;  /* 0x000000ff1d00720c */ /* 0x000fe40003f05300 */
[----:B------:R-:W0:Y:S01]  /*0c00*/  LDC R24, c[0x0][0x600] ;  /* 0x00018000ff187b82 */ /* 0x000e220000000800 */
[-CC-:B-1----:R-:W-:Y:S02]  /*0c10*/  SHF.R.U64 R14, R10, R12.reuse, R5.reuse ;  /* 0x0000000c0a0e7219 */ /* 0x182fe40000001205 */
[----:B------:R-:W-:-:S05]  /*0c20*/  SHF.R.U32.HI R5, RZ, R12, R5 ;  /* 0x0000000cff057219 */ /* 0x000fca0000011605 */
[----:B------:R-:W1:Y:S01]  /*0c30*/  LDC R15, c[0x0][0x648] ;  /* 0x00019200ff0f7b82 */ /* 0x000e620000000800 */
[-CC-:B--2---:R-:W-:Y:S02]  /*0c40*/  SHF.R.U64 R31, R14, R22.reuse, R5.reuse ;  /* 0x000000160e1f7219 */ /* 0x184fe40000001205 */
[----:B------:R-:W-:Y:S01]  /*0c50*/  SHF.R.U32.HI R5, RZ, R22, R5 ;  /* 0x00000016ff057219 */ /* 0x000fe20000011605 */
[----:B------:R-:W-:-:S04]  /*0c60*/  IMAD R22, R9, R20, R4 ;  /* 0x0000001409167224 */ /* 0x000fc800078e0204 */
[----:B------:R-:W2:Y:S01]  /*0c70*/  LDC R21, c[0x0][0x638] ;  /* 0x00018e00ff157b82 */ /* 0x000ea20000000800 */
[-CC-:B---3--:R-:W-:Y:S02]  /*0c80*/  SHF.R.U64 R20, R31, R26.reuse, R5.reuse ;  /* 0x0000001a1f147219 */ /* 0x188fe40000001205 */
[-C--:B------:R-:W-:Y:S02]  /*0c90*/  SHF.L.U32 R3, R3, R26.reuse, RZ ;  /* 0x0000001a03037219 */ /* 0x080fe400000006ff */
[----:B------:R-:W-:Y:S01]  /*0ca0*/  SHF.R.U32.HI R5, RZ, R26, R5 ;  /* 0x0000001aff057219 */ /* 0x000fe20000011605 */
[----:B------:R-:W-:Y:S01]  /*0cb0*/  IMAD.MOV.U32 R4, RZ, RZ, R20 ;  /* 0x000000ffff047224 */ /* 0x000fe200078e0014 */
[----:B------:R-:W-:Y:S01]  /*0cc0*/  LOP3.LUT R12, RZ, R3, RZ, 0x33, !PT ;  /* 0x00000003ff0c7212 */ /* 0x000fe200078e33ff */
[----:B------:R-:W3:Y:S01]  /*0cd0*/  LDC R25, c[0x0][0x610] ;  /* 0x00018400ff197b82 */ /* 0x000ee20000000800 */
[----:B------:R-:W-:Y:S05]  /*0ce0*/  @!P0 BRA `(.L_x_10) ;  /* 0x0000000000288947 */ /* 0x000fea0003800000 */
[----:B------:R-:W4:Y:S02]  /*0cf0*/  LDC R3, c[0x0][0x64c] ;  /* 0x00019300ff037b82 */ /* 0x000f240000000800 */
[----:B----4-:R-:W-:-:S05]  /*0d00*/  IADD3 R3, P0, R20, R3, RZ ;  /* 0x0000000314037210 */ /* 0x010fca0007f1e0ff */
        /* <DEDUP_REMOVED lines=8> */
.L_x_10:
[----:B-1----:R-:W-:Y:S01]  /*0d90*/  SHF.R.U64 R4, R4, R15, R5 ;  /* 0x0000000f04047219 */ /* 0x002fe20000001205 */
[----:B0-----:R-:W-:Y:S01]  /*0da0*/  VIADD R5, R24, 0xffffffff ;  /* 0xffffffff18057836 */ /* 0x001fe20000000000 */
[----:B------:R-:W-:Y:S01]  /*0db0*/  SHF.L.U32 R3, R23, R26, RZ ;  /* 0x0000001a17037219 */ /* 0x000fe200000006ff */
[----:B------:R-:W-:Y:S01]  /*0dc0*/  IMAD.MOV.U32 R23, RZ, RZ, R27 ;  /* 0x000000ffff177224 */ /* 0x000fe200078e001b */
[----:B------:R-:W-:Y:S01]  /*0dd0*/  LOP3.LUT R12, R31, R12, RZ, 0xc0, !PT ;  /* 0x0000000c1f0c7212 */ /* 0x000fe200078ec0ff */
[----:B------:R-:W-:Y:S01]  /*0de0*/  IMAD.MOV R8, RZ, RZ, -R4 ;  /* 0x000000ffff087224 */ /* 0x000fe200078e0a04 */
[----:B------:R-:W-:-:S03]  /*0df0*/  SEL R7, R7, R22, !P1 ;  /* 0x0000001607077207 */ /* 0x000fc60004800000 */
[----:B------:R-:W-:Y:S01]  /*0e00*/  IMAD R12, R3, R4, R12 ;  /* 0x00000004030c7224 */ /* 0x000fe200078e020c */
[----:B------:R-:W-:Y:S01]  /*0e10*/  LOP3.LUT R4, R14, R5, RZ, 0xc0, !PT ;  /* 0x000000050e047212 */ /* 0x000fe200078ec0ff */
[----:B--2---:R-:W-:Y:S02]  /*0e20*/  IMAD R3, R8, R21, R20 ;  /* 0x0000001508037224 */ /* 0x004fe400078e0214 */
[----:B---3--:R-:W-:Y:S02]  /*0e30*/  IMAD R7, R12, R25, R7 ;  /* 0x000000190c077224 */ /* 0x008fe400078e0207 */
[----:B------:R-:W-:Y:S02]  /*0e40*/  IMAD.MOV.U32 R5, RZ, RZ, 0x1 ;  /* 0x00000001ff057424 */ /* 0x000fe400078e00ff */
[----:B------:R-:W-:-:S03]  /*0e50*/  IMAD R4, R3, R24, R4 ;  /* 0x0000001803047224 */ /* 0x000fc600078e0204 */
[----:B------:R-:W-:Y:S02]  /*0e60*/  PRMT R3, R5, 0x7610, R3 ;  /* 0x0000761005037816 */ /* 0x000fe40000000003 */
[----:B------:R-:W-:Y:S02]  /*0e70*/  SEL R102, R4, R7, !P1 ;  /* 0x0000000704667207 */ /* 0x000fe40004800000 */
[----:B------:R-:W-:-:S07]  /*0e80*/  SEL R109, R7, R4, !P1 ;  /* 0x00000004076d7207 */ /* 0x000fce0004800000 */
.L_x_8:
[----:B------:R-:W-:-:S08]  /*0e90*/  NOP ;  /* 0x0000000000007918 */ /* 0x000fd00000000000 */
[----:B------:R-:W0:Y:S02]  /*0ea0*/  USETMAXREG.TRY_ALLOC.CTAPOOL UP0, 0xe8 ;  /* 0x000000e8000079c8 */ /* 0x000e240008000600 */
[----:B0-----:R-:W-:-:S13]  /*0eb0*/  PLOP3.LUT P0, PT, PT, PT, UP0, 0x80, 0x0 ;  /* 0x000000000000781c */ /* 0x001fda0003f0f008 */
[----:B------:R-:W-:Y:S05]  /*0ec0*/  @!P0 BRA `(.L_x_8) ;  /* 0xfffffffc00f08947 */ /* 0x000fea000383ffff */
[----:B------:R-:W-:Y:S01]  /*0ed0*/  ULDC.64 UR4, c[0x0][0x598] ;  /* 0x0001660000047ab9 */ /* 0x000fe20000000a00 */
[----:B------:R-:W-:Y:S01]  /*0ee0*/  ULDC.64 UR36, c[0x0][0x208] ;  /* 0x0000820000247ab9 */ /* 0x000fe20000000a00 */
[----:B------:R-:W-:-:S04]  /*0ef0*/  ISETP.NE.U32.AND P0, PT, RZ, UR4, PT ;  /* 0x00000004ff007c0c */ /* 0x000fc8000bf05070 */
[----:B------:R-:W-:-:S13]  /*0f00*/  ISETP.NE.AND.EX P0, PT, RZ, UR5, PT, P0 ;  /* 0x00000005ff007c0c */ /* 0x000fda000bf05300 */
[----:B------:R-:W-:Y:S05]  /*0f10*/  @!P0 BRA `(.L_x_11) ;  /* 0x00000000001c8947 */ /* 0x000fea0003800000 */
[----:B------:R-:W0:Y:S02]  /*0f20*/  LDC.64 R4, c[0x0][0x598] ;  /* 0x00016600ff047b82 */ /* 0x000e240000000a00 */
[----:B0-----:R-:W2:Y:S02]  /*0f30*/  LDG.E.64 R4, desc[UR36][R4.64] ;  /* 0x0000002404047981 */ /* 0x001ea4000c1e1b00 */
[----:B--2---:R-:W-:-:S04]  /*0f40*/  ISETP.NE.U32.AND P0, PT, R4, RZ, PT ;  /* 0x000000ff0400720c */ /* 0x004fc80003f05070 */
[----:B------:R-:W-:-:S13]  /*0f50*/  ISETP.NE.AND.EX P0, PT, R5, RZ, PT, P0 ;  /* 0x000000ff0500720c */ /* 0x000fda0003f05300 */
[----:B------:R-:W-:Y:S05]  /*0f60*/  @!P0 BRA `(.L_x_11) ;  /* 0x0000000000088947 */ /* 0x000fea0003800000 */
[----:B------:R0:W5:Y:S01]  /*0f70*/  LD.E R22, desc[UR36][R4.64] ;  /* 0x0000002404167980 */ /* 0x000162000c101900 */
[----:B------:R-:W-:Y:S05]  /*0f80*/  BRA `(.L_x_12) ;  /* 0x0000000000247947 */ /* 0x000fea0003800000 */
.L_x_11:
[----:B------:R-:W-:Y:S02]  /*0f90*/  ULDC.64 UR4, c[0x0][0x588] ;  /* 0x0001620000047ab9 */ /* 0x000fe40000000a00 */
[----:B------:R-:W-:-:S04]  /*0fa0*/  ISETP.NE.U32.AND P0, PT, RZ, UR4, PT ;  /* 0x00000004ff007c0c */ /* 0x000fc8000bf05070 */
[----:B------:R-:W-:-:S13]  /*0fb0*/  ISETP.NE.AND.EX P0, PT, RZ, UR5, PT, P0 ;  /* 0x00000005ff007c0c */ /* 0x000fda000bf05300 */
[----:B------:R-:W-:Y:S05]  /*0fc0*/  @!P0 BRA `(.L_x_13) ;  /* 0x00000000000c8947 */ /* 0x000fea0003800000 */
[----:B------:R-:W0:Y:S02]  /*0fd0*/  LDC.64 R4, c[0x0][0x588] ;  /* 0x00016200ff047b82 */ /* 0x000e240000000a00 */
[----:B0-----:R1:W5:Y:S01]  /*0fe0*/  LDG.E R22, desc[UR36][R4.64] ;  /* 0x0000002404167981 */ /* 0x001362000c1e1900 */
[----:B------:R-:W-:Y:S05]  /*0ff0*/  BRA `(.L_x_12) ;  /* 0x0000000000087947 */ /* 0x000fea0003800000 */
.L_x_13:
[----:B------:R-:W-:Y:S02]  /*1000*/  ULDC UR4, c[0x0][0x580] ;  /* 0x0001600000047ab9 */ /* 0x000fe40000000800 */
[----:B------:R-:W-:-:S07]  /*1010*/  IMAD.U32 R22, RZ, RZ, UR4 ;  /* 0x00000004ff167e24 */ /* 0x000fce000f8e00ff */
.L_x_12:
[----:B------:R-:W-:Y:S02]  /*1020*/  ULDC.64 UR4, c[0x0][0x5a0] ;  /* 0x0001680000047ab9 */ /* 0x000fe40000000a00 */
[----:B------:R-:W-:-:S04]  /*1030*/  ISETP.NE.U32.AND P0, PT, RZ, UR4, PT ;  /* 0x00000004ff007c0c */ /* 0x000fc8000bf05070 */
[----:B------:R-:W-:-:S13]  /*1040*/  ISETP.NE.AND.EX P0, PT, RZ, UR5, PT, P0 ;  /* 0x00000005ff007c0c */ /* 0x000fda000bf05300 */
[----:B------:R-:W-:Y:S05]  /*1050*/  @!P0 BRA `(.L_x_14) ;  /* 0x00000000001c8947 */ /* 0x000fea0003800000 */
[----:B01----:R-:W0:Y:S02]  /*1060*/  LDC.64 R4, c[0x0][0x5a0] ;  /* 0x00016800ff047b82 */ /* 0x003e240000000a00 */
[----:B0-----:R-:W2:Y:S02]  /*1070*/  LDG.E.64 R4, desc[UR36][R4.64] ;  /* 0x0000002404047981 */ /* 0x001ea4000c1e1b00 */
[----:B--2---:R-:W-:-:S04]  /*1080*/  ISETP.NE.U32.AND P0, PT, R4, RZ, PT ;  /* 0x000000ff0400720c */ /* 0x004fc80003f05070 */
[----:B------:R-:W-:-:S13]  /*1090*/  ISETP.NE.AND.EX P0, PT, R5, RZ, PT, P0 ;  /* 0x000000ff0500720c */ /* 0x000fda0003f05300 */
[----:B------:R-:W-:Y:S05]  /*10a0*/  @!P0 BRA `(.L_x_14) ;  /* 0x0000000000088947 */ /* 0x000fea0003800000 */
[----:B------:R0:W5:Y:S01]  /*10b0*/  LD.E R90, desc[UR36][R4.64] ;  /* 0x00000024045a7980 */ /* 0x000162000c101900 */
[----:B------:R-:W-:Y:S05]  /*10c0*/  BRA `(.L_x_15) ;  /* 0x0000000000247947 */ /* 0x000fea0003800000 */
.L_x_14:
[----:B------:R-:W-:Y:S02]  /*10d0*/  ULDC.64 UR4, c[0x0][0x590] ;  /* 0x0001640000047ab9 */ /* 0x000fe40000000a00 */
[----:B------:R-:W-:-:S04]  /*10e0*/  ISETP.NE.U32.AND P0, PT, RZ, UR4, PT ;  /* 0x00000004ff007c0c */ /* 0x000fc8000bf05070 */
[----:B------:R-:W-:-:S13]  /*10f0*/  ISETP.NE.AND.EX P0, PT, RZ, UR5, PT, P0 ;  /* 0x00000005ff007c0c */ /* 0x000fda000bf05300 */
[----:B------:R-:W-:Y:S05]  /*1100*/  @!P0 BRA `(.L_x_16) ;  /* 0x00000000000c8947 */ /* 0x000fea0003800000 */
[----:B------:R-:W2:Y:S02]  /*1110*/  LDC.64 R90, c[0x0][0x590] ;  /* 0x00016400ff5a7b82 */ /* 0x000ea40000000a00 */
[----:B--2---:R2:W5:Y:S01]  /*1120*/  LDG.E R90, desc[UR36][R90.64] ;  /* 0x000000245a5a7981 */ /* 0x004562000c1e1900 */
[----:B------:R-:W-:Y:S05]  /*1130*/  BRA `(.L_x_15) ;  /* 0x0000000000087947 */ /* 0x000fea0003800000 */
.L_x_16:
[----:B------:R-:W-:Y:S02]  /*1140*/  ULDC UR4, c[0x0][0x584] ;  /* 0x0001610000047ab9 */ /* 0x000fe40000000800 */
[----:B------:R-:W-:-:S07]  /*1150*/  IMAD.U32 R90, RZ, RZ, UR4 ;  /* 0x00000004ff5a7e24 */ /* 0x000fce000f8e00ff */
.L_x_15:
[----:B------:R-:W-:-:S13]  /*1160*/  LOP3.LUT P0, RZ, R3, 0xff, RZ, 0xc0, !PT ;  /* 0x000000ff03ff7812 */ /* 0x000fda000780c0ff */
[----:B------:R-:W-:Y:S05]  /*1170*/  @!P0 EXIT ;  /* 0x000000000000894d */ /* 0x000fea0003800000 */
[----:B------:R-:W3:Y:S01]  /*1180*/  LDC R92, c[0x0][0x658] ;  /* 0x00019600ff5c7b82 */ /* 0x000ee20000000800 */
[----:B------:R-:W-:Y:S01]  /*1190*/  ULDC.64 UR6, c[0x0][0x288] ;  /* 0x0000a20000067ab9 */ /* 0x000fe20000000a00 */
[----:B------:R-:W-:Y:S01]  /*11a0*/  LOP3.LUT R6, R6, 0x1, RZ, 0xc0, !PT ;  /* 0x0000000106067812 */ /* 0x000fe200078ec0ff */
[----:B------:R-:W-:Y:S01]  /*11b0*/  UIADD3 UR4, UR7, 0x7f, URZ ;  /* 0x0000007f07047890 */ /* 0x000fe2000fffe03f */
[----:B------:R-:W-:Y:S01]  /*11c0*/  SHF.R.U32.HI R3, RZ, 0x2, R97 ;  /* 0x00000002ff037819 */ /* 0x000fe20000011661 */
[----:B------:R-:W-:Y:S01]  /*11d0*/  IMAD.MOV.U32 R7, RZ, RZ, -0x1 ;  /* 0xffffffffff077424 */ /* 0x000fe200078e00ff */
[----:B------:R-:W-:Y:S01]  /*11e0*/  SHF.R.U32.HI R0, RZ, 0x1, R0 ;  /* 0x00000001ff007819 */ /* 0x000fe20000011600 */
[----:B------:R-:W-:Y:S01]  /*11f0*/  USHF.R.S32.HI UR5, URZ, 0x1f, UR4 ;  /* 0x0000001f3f057899 */ /* 0x000fe20008011404 */
[----:B01----:R-:W0:Y:S01]  /*1200*/  LDC.64 R4, c[0x0][0x5c8] ;  /* 0x00017200ff047b82 */ /* 0x003e220000000a00 */
[----:B------:R-:W-:Y:S01]  /*1210*/  IMAD.SHL.U32 R88, R6, 0x40, RZ ;  /* 0x0000004006587824 */ /* 0x000fe200078e00ff */
[----:B------:R-:W-:Y:S01]  /*1220*/  LOP3.LUT R3, R3, 0x7, RZ, 0xc0, !PT ;  /* 0x0000000703037812 */ /* 0x000fe200078ec0ff */
[----:B------:R-:W-:Y:S01]  /*1230*/  ULEA.HI UR5, UR5, UR4, URZ, 0x7 ;  /* 0x0000000405057291 */ /* 0x000fe2000f8f383f */
[----:B------:R-:W-:Y:S01]  /*1240*/  LOP3.LUT R0, R0, 0x30, RZ, 0xc0, !PT ;  /* 0x0000003000007812 */ /* 0x000fe200078ec0ff */
[----:B------:R-:W-:Y:S01]  /*1250*/  IMAD.MOV.U32 R9, RZ, RZ, 0x1 ;  /* 0x00000001ff097424 */ /* 0x000fe200078e00ff */
[--C-:B------:R-:W-:Y:S01]  /*1260*/  LOP3.LUT R88, R88, 0x40, R3.reuse, 0xe2, !PT ;  /* 0x0000004058587812 */ /* 0x100fe200078ee203 */
[----:B------:R-:W-:Y:S01]  /*1270*/  USHF.R.S32.HI UR43, URZ, 0x7, UR5 ;  /* 0x000000073f2b7899 */ /* 0x000fe20008011405 */
[----:B------:R-:W1:Y:S01]  /*1280*/  LDC R99, c[0x0][0x600] ;  /* 0x00018000ff637b82 */ /* 0x000e620000000800 */
[----:B------:R-:W-:Y:S01]  /*1290*/  IADD3 R3, RZ, -R0, -R3 ;  /* 0x80000000ff037210 */ /* 0x000fe20007ffe803 */
[----:B------:R-:W-:Y:S01]  /*12a0*/  IMAD.U32 R8, RZ, RZ, UR6 ;  /* 0x00000006ff087e24 */ /* 0x000fe2000f8e00ff */
[C---:B--2---:R-:W-:Y:S01]  /*12b0*/  LOP3.LUT R91, R97.reuse, 0x3, RZ, 0xc0, !PT ;  /* 0x00000003615b7812 */ /* 0x044fe200078ec0ff */
[----:B------:R-:W-:Y:S01]  /*12c0*/  UISETP.LT.AND UP0, UPT, UR43, 0x1, UPT ;  /* 0x000000012b00788c */ /* 0x000fe2000bf01270 */
[----:B------:R-:W-:Y:S01]  /*12d0*/  LOP3.LUT R98, R97, 0x80, RZ, 0xc0, !PT ;  /* 0x0000008061627812 */ /* 0x000fe200078ec0ff */
[----:B------:R-:W-:Y:S01]  /*12e0*/  IMAD R3, R6, -0x40, R3 ;  /* 0xffffffc006037824 */ /* 0x000fe200078e0203 */
[----:B------:R-:W-:Y:S01]  /*12f0*/  ULDC UR4, c[0x0][0x284] ;  /* 0x0000a10000047ab9 */ /* 0x000fe20000000800 */
[----:B---3--:R-:W-:Y:S01]  /*1300*/  SHF.L.U32 R7, R7, R92, RZ ;  /* 0x0000005c07077219 */ /* 0x008fe200000006ff */
[----:B------:R-:W-:Y:S01]  /*1310*/  USEL UR44, UR43, 0x1, UP0 ;  /* 0x000000012b2c7887 */ /* 0x000fe20008000000 */
[----:B------:R-:W-:Y:S01]  /*1320*/  IMAD R91, R91, -0x2, R8 ;  /* 0xfffffffe5b5b7824 */ /* 0x000fe200078e0208 */
[----:B------:R-:W-:Y:S01]  /*1330*/  LOP3.LUT R88, R88, R0, RZ, 0xfc, !PT ;  /* 0x0000000058587212 */ /* 0x000fe200078efcff */
[----:B------:R-:W-:Y:S01]  /*1340*/  IMAD.SHL.U32 R97, R97, 0x2, RZ ;  /* 0x0000000261617824 */ /* 0x000fe200078e00ff */
[----:B------:R-:W-:Y:S01]  /*1350*/  SHF.L.U32 R92, R9, R92, RZ ;  /* 0x0000005c095c7219 */ /* 0x000fe200000006ff */
[----:B------:R-:W-:Y:S01]  /*1360*/  VIADD R101, R3, UR4 ;  /* 0x0000000403657c36 */ /* 0x000fe20008000000 */
[----:B------:R-:W-:Y:S01]  /*1370*/  LOP3.LUT R118, R18, 0x1, RZ, 0xfc, !PT ;  /* 0x0000000112767812 */ /* 0x000fe200078efcff */
[C---:B0-----:R-:W-:Y:S01]  /*1380*/  IMAD.SHL.U32 R96, R4.reuse, 0x80, RZ ;  /* 0x0000008004607824 */ /* 0x041fe200078e00ff */
[C-C-:B------:R-:W-:Y:S01]  /*1390*/  SHF.L.U64.HI R93, R4.reuse, 0x7, R5.reuse ;  /* 0x00000007045d7819 */ /* 0x140fe20000010205 */
[C---:B------:R-:W-:Y:S01]  /*13a0*/  IMAD.SHL.U32 R95, R4.reuse, 0x8, RZ ;  /* 0x00000008045f7824 */ /* 0x040fe200078e00ff */
[----:B------:R-:W-:Y:S01]  /*13b0*/  SHF.L.U64.HI R94, R4, 0x3, R5 ;  /* 0x00000003045e7819 */ /* 0x000fe20000010205 */
[----:B------:R-:W-:Y:S01]  /*13c0*/  IMAD.MOV.U32 R89, RZ, RZ, RZ ;  /* 0x000000ffff597224 */ /* 0x000fe200078e00ff */
[----:B------:R-:W-:Y:S01]  /*13d0*/  SHF.R.U32.HI R98, RZ, 0x7, R98 ;  /* 0x00000007ff627819 */ /* 0x000fe20000011662 */
[----:B------:R-:W-:Y:S01]  /*13e0*/  UIADD3 UR44, UR43, -UR44, URZ ;  /* 0x8000002c2b2c7290 */ /* 0x000fe2000fffe03f */
[----:B------:R-:W-:Y:S01]  /*13f0*/  LOP3.LUT R100, RZ, R7, RZ, 0x33, !PT ;  /* 0x00000007ff647212 */ /* 0x000fe200078e33ff */
[----:B-1----:R-:W-:Y:S01]  /*1400*/  VIADD R99, R99, 0xffffffff ;  /* 0xffffffff63637836 */ /* 0x002fe20000000000 */
[----:B------:R-:W-:Y:S01]  /*1410*/  UMOV UR40, URZ ;  /* 0x0000003f00287c82 */ /* 0x000fe20008000000 */
[----:B------:R-:W-:-:S08]  /*1420*/  UMOV UR42, URZ ;  /* 0x0000003f002a7c82 */ /* 0x000fd00008000000 */
.L_x_160:
[----:B0-----:R-:W0:Y:S01]  /*1430*/  SHFL.IDX PT, R0, R98, RZ, 0x1f ;  /* 0x00001fff62007589 */ /* 0x001e2200000e0000 */
[----:B-1----:R-:W1:Y:S01]  /*1440*/  S2UR UR7, SR_CgaCtaId ;  /* 0x00000000000779c3 */ /* 0x002e620000008800 */
[----:B------:R-:W-:Y:S01]  /*1450*/  UMOV UR6, 0x400 ;  /* 0x0000040000067882 */ /* 0x000fe20000000000 */
[----:B0-----:R-:W-:Y:S01]  /*1460*/  R2UR UR4, R0 ;  /* 0x00000000000472ca */ /* 0x001fe200000e0000 */
[----:B-1----:R-:W-:-:S12]  /*1470*/  ULEA UR6, UR7, UR6, 0x18 ;  /* 0x0000000607067291 */ /* 0x002fd8000f8ec03f */
[----:B------:R-:W-:-:S04]  /*1480*/  ULEA.HI UR5, UR4, UR4, URZ, 0x1 ;  /* 0x0000000404057291 */ /* 0x000fc8000f8f083f */
[----:B------:R-:W-:-:S04]  /*1490*/  ULOP3.LUT UR5, UR5, 0x7fffe, URZ, 0xc0, !UPT ;  /* 0x0007fffe05057892 */ /* 0x000fc8000f8ec03f */
[----:B------:R-:W-:-:S03]  /*14a0*/  UIADD3 UR5, UR4, -UR5, URZ ;  /* 0x8000000504057290 */ /* 0x000fc6000fffe03f */
[----:B------:R-:W-:Y:S01]  /*14b0*/  ULDC UR4, c[0x0][0x28c] ;  /* 0x0000a30000047ab9 */ /* 0x000fe20000000800 */
[----:B------:R-:W-:Y:S01]  /*14c0*/  ULEA UR5, UR5, UR6, 0xd ;  /* 0x0000000605057291 */ /* 0x000fe2000f8e683f */
[----:B------:R-:W-:-:S03]  /*14d0*/  ISETP.LT.AND P0, PT, RZ, UR4, PT ;  /* 0x00000004ff007c0c */ /* 0x000fc6000bf01270 */
[----:B------:R-:W-:-:S04]  /*14e0*/  UIADD3 UR5, UR5, 0x100, URZ ;  /* 0x0000010005057890 */ /* 0x000fc8000fffe03f */
[----:B------:R-:W-:-:S04]  /*14f0*/  USHF.R.U32.HI UR5, URZ, 0x4, UR5 ;  /* 0x000000043f057899 */ /* 0x000fc80008011605 */
[----:B------:R-:W-:-:S04]  /*1500*/  ULOP3.LUT UR5, UR5, 0x3fff, URZ, 0xc0, !UPT ;  /* 0x00003fff05057892 */ /* 0x000fc8000f8ec03f */
[----:B------:R-:W-:Y:S01]  /*1510*/  ULOP3.LUT UR45, UR5, 0x10000, URZ, 0xfc, !UPT ;  /* 0x00010000052d7892 */ /* 0x000fe2000f8efc3f */
[----:B--2345:R-:W-:Y:S11]  /*1520*/  @P0 BRA `(.L_x_17) ;  /* 0x0000000000400947 */ /* 0x03cff60003800000 */
[----:B------:R-:W-:Y:S01]  /*1530*/  MOV R0, 0x0 ;  /* 0x0000000000007802 */ /* 0x000fe20000000f00 */
[----:B------:R-:W-:Y:S01]  /*1540*/  ULDC.64 UR4, c[0x4][0x68] ;  /* 0x01001a0000047ab9 */ /* 0x000fe20000000a00 */
[----:B------:R-:W-:Y:S01]  /*1550*/  ULDC.64 UR6, c[0x4][0x8] ;  /* 0x0100020000067ab9 */ /* 0x000fe20000000a00 */
[----:B------:R-:W-:Y:S01]  /*1560*/  IMAD.U32 R4, RZ, RZ, UR4 ;  /* 0x00000004ff047e24 */ /* 0x000fe2000f8e00ff */
[----:B------:R0:W1:Y:S01]  /*1570*/  LDC.64 R14, c[0x4][R0] ;  /* 0x01000000000e7b82 */ /* 0x0000620000000a00 */
[----:B------:R-:W-:Y:S01]  /*1580*/  IMAD.U32 R5, RZ, RZ, UR5 ;  /* 0x00000005ff057e24 */ /* 0x000fe2000f8e00ff */
[----:B------:R-:W-:Y:S01]  /*1590*/  ULDC.64 UR4, c[0x4][0x70] ;  /* 0x01001c0000047ab9 */ /* 0x000fe20000000a00 */
[----:B------:R-:W-:Y:S02]  /*15a0*/  IMAD.U32 R10, RZ, RZ, UR6 ;  /* 0x00000006ff0a7e24 */ /* 0x000fe4000f8e00ff */
[----:B------:R-:W-:Y:S02]  /*15b0*/  IMAD.U32 R6, RZ, RZ, UR4 ;  /* 0x00000004ff067e24 */ /* 0x000fe4000f8e00ff */
[----:B------:R-:W-:-:S02]  /*15c0*/  IMAD.U32 R7, RZ, RZ, UR5 ;  /* 0x00000005ff077e24 */ /* 0x000fc4000f8e00ff */
[----:B------:R-:W-:Y:S02]  /*15d0*/  IMAD.U32 R11, RZ, RZ, UR7 ;  /* 0x00000007ff0b7e24 */ /* 0x000fe4000f8e00ff */
[----:B------:R-:W-:Y:S02]  /*15e0*/  IMAD.MOV.U32 R8, RZ, RZ, 0x1e1 ;  /* 0x000001e1ff087424 */ /* 0x000fe400078e00ff */
[----:B------:R-:W-:Y:S02]  /*15f0*/  IMAD.MOV.U32 R12, RZ, RZ, 0x1 ;  /* 0x00000001ff0c7424 */ /* 0x000fe400078e00ff */
[----:B0-----:R-:W-:-:S07]  /*1600*/  IMAD.MOV.U32 R13, RZ, RZ, RZ ;  /* 0x000000ffff0d7224 */ /* 0x001fce00078e00ff */
[----:B------:R-:W-:-:S07]  /*1610*/  LEPC R20, `(.L_x_17) ;  /* 0x000000001014794e */ /* 0x000fce0000000000 */
[----:B-1---5:R-:W-:Y:S05]  /*1620*/  CALL.ABS.NOINC R14 ;  /* 0x000000000e007343 */ /* 0x022fea0003c00000 */
.L_x_17:
[----:B------:R-:W-:-:S13]  /*1630*/  ISETP.NE.AND P0, PT, R118, 0x3, PT ;  /* 0x000000037600780c */ /* 0x000fda0003f05270 */
[----:B------:R-:W-:Y:S05]  /*1640*/  @!P0 BRA `(.L_x_18) ;  /* 0x0000000000048947 */ /* 0x000fea0003800000 */
[----:B------:R-:W-:Y:S01]  /*1650*/  BPT.TRAP 0x1 ;  /* 0x000000040000795c */ /* 0x000fe20000300000 */
.L_x_18:
[----:B------:R-:W0:Y:S01]  /*1660*/  S2UR UR5, SR_CgaCtaId ;  /* 0x00000000000579c3 */ /* 0x000e220000008800 */
[----:B------:R-:W-:Y:S01]  /*1670*/  UMOV UR4, 0x400 ;  /* 0x0000040000047882 */ /* 0x000fe20000000000 */
[----:B------:R-:W-:Y:S02]  /*1680*/  IMAD.U32 R0, RZ, RZ, UR40 ;  /* 0x00000028ff007e24 */ /* 0x000fe4000f8e00ff */
[----:B------:R-:W-:-:S03]  /*1690*/  IMAD.U32 R3, RZ, RZ, UR42 ;  /* 0x0000002aff037e24 */ /* 0x000fc6000f8e00ff */
[----:B------:R-:W-:Y:S01]  /*16a0*/  SHF.L.U32 R0, R0, 0x1f, RZ ;  /* 0x0000001f00007819 */ /* 0x000fe200000006ff */
[----:B0-----:R-:W-:-:S06]  /*16b0*/  ULEA UR4, UR5, UR4, 0x18 ;  /* 0x0000000405047291 */ /* 0x001fcc000f8ec03f */
[----:B------:R-:W-:-:S04]  /*16c0*/  IMAD.U32 R6, RZ, RZ, UR4 ;  /* 0x00000004ff067e24 */ /* 0x000fc8000f8e00ff */
[----:B------:R-:W-:-:S04]  /*16d0*/  IMAD R3, R3, 0x8, R6 ;  /* 0x0000000803037824 */ /* 0x000fc800078e0206 */
[----:B------:R0:W1:Y:S01]  /*16e0*/  SYNCS.PHASECHK.TRANS64.TRYWAIT P1, [R3+URZ], R0 ;  /* 0x00000000030075a7 */ /* 0x000062000802017f */
[----:B------:R-:W-:Y:S05]  /*16f0*/  @!P0 BRA `(.L_x_19) ;  /* 0x0000000000048947 */ /* 0x000fea0003800000 */
[----:B------:R-:W-:Y:S01]  /*1700*/  BPT.TRAP 0x1 ;  /* 0x000000040000795c */ /* 0x000fe20000300000 */
.L_x_19:
[----:B------:R-:W-:-:S05]  /*1710*/  IMAD.U32 R4, RZ, RZ, UR44 ;  /* 0x0000002cff047e24 */ /* 0x000fca000f8e00ff */
[----:B------:R-:W-:Y:S01]  /*1720*/  ISETP.GE.AND P2, PT, R4, 0x1, PT ;  /* 0x000000010400780c */ /* 0x000fe20003f46270 */
[----:B-1----:R-:W-:-:S12]  /*1730*/  @P1 BRA `(.L_x_20) ;  /* 0x0000000000081947 */ /* 0x002fd80003800000 */
[----:B------:R-:W1:Y:S02]  /*1740*/  SYNCS.PHASECHK.TRANS64.TRYWAIT P1, [R3+URZ], R0 ;  /* 0x00000000030075a7 */ /* 0x000e64000802017f */
[----:B-1----:R-:W-:Y:S05]  /*1750*/  @!P1 BRA `(.L_x_21) ;  /* 0x0000007800489947 */ /* 0x002fea0003800000 */
.L_x_20:
[----:B------:R-:W-:Y:S05]  /*1760*/  WARPSYNC.ALL ;  /* 0x0000000000007948 */ /* 0x000fea0003800000 */
[----:B------:R-:W-:Y:S01]  /*1770*/  R2UR UR4, R6 ;  /* 0x00000000060472ca */ /* 0x000fe200000e0000 */
[----:B------:R-:W-:Y:S01]  /*1780*/  ULEA UR8, UR42, UR45, 0xc ;  /* 0x0000002d2a087291 */ /* 0x000fe2000f8e603f */
[----:B------:R-:W-:Y:S01]  /*1790*/  WARPGROUP.ARRIVE ;  /* 0x00000000000079c5 */ /* 0x000fe20000000000 */
[----:B------:R-:W-:Y:S01]  /*17a0*/  UMOV UR9, 0x40000040 ;  /* 0x4000004000097882 */ /* 0x000fe20000000000 */
[----:B------:R-:W-:Y:S01]  /*17b0*/  UMOV UR11, 0x40000040 ;  /* 0x40000040000b7882 */ /* 0x000fe20000000000 */
[----:B------:R-:W-:Y:S01]  /*17c0*/  UIADD3 UR12, UR8, 0x400, URZ ;  /* 0x00000400080c7890 */ /* 0x000fe2000fffe03f */
[----:B------:R-:W-:Y:S01]  /*17d0*/  UMOV UR15, UR11 ;  /* 0x0000000b000f7c82 */ /* 0x000fe20008000000 */
[----:B------:R-:W-:Y:S01]  /*17e0*/  UMOV UR13, 0x40000040 ;  /* 0x40000040000d7882 */ /* 0x000fe20000000000 */
[----:B------:R-:W-:-:S05]  /*17f0*/  UIADD3 UR5, UR8, 0x402, URZ ;  /* 0x0000040208057890 */ /* 0x000fca000fffe03f */
[----:B------:R-:W-:-:S04]  /*1800*/  UIADD3 UR4, UR4, 0x30100, URZ ;  /* 0x0003010004047890 */ /* 0x000fc8000fffe03f */
[----:B------:R-:W-:-:S04]  /*1810*/  USHF.R.U32.HI UR4, URZ, 0x4, UR4 ;  /* 0x000000043f047899 */ /* 0x000fc80008011604 */
[----:B------:R-:W-:-:S04]  /*1820*/  ULOP3.LUT UR4, UR4, 0x3fff, URZ, 0xc0, !UPT ;  /* 0x00003fff04047892 */ /* 0x000fc8000f8ec03f */
[----:B------:R-:W-:-:S04]  /*1830*/  ULOP3.LUT UR4, UR4, 0x10000, URZ, 0xfc, !UPT ;  /* 0x0001000004047892 */ /* 0x000fc8000f8efc3f */
[----:B------:R-:W-:-:S07]  /*1840*/  ULEA UR6, UR42, UR4, 0xa ;  /* 0x000000042a067291 */ /* 0x000fce000f8e503f */
[----:B------:R-:W-:Y:S02]  /*1850*/  UMOV UR10, UR6 ;  /* 0x00000006000a7c82 */ /* 0x000fe40008000000 */
[----:B------:R-:W-:Y:S01]  /*1860*/  HGMMA.64x64x16.F32 R56, gdesc[UR8], RZ, !UPT, gsb0 ;  /* 0x00e00000083879f0 */ /* 0x000fe2000c0008ff */
[----:B------:R-:W-:Y:S01]  /*1870*/  UMOV UR14, UR10 ;  /* 0x0000000a000e7c82 */ /* 0x000fe20008000000 */
[----:B------:R-:W-:Y:S01]  /*1880*/  UIADD3 UR10, UR6, 0x206, URZ ;  /* 0x00000206060a7890 */ /* 0x000fe2000fffe03f */
[----:B------:R-:W-:Y:S01]  /*1890*/  UMOV UR9, 0x40000040 ;  /* 0x4000004000097882 */ /* 0x000fe20000000000 */
[----:B------:R-:W-:Y:S01]  /*18a0*/  UMOV UR11, 0x40000040 ;  /* 0x40000040000b7882 */ /* 0x000fe20000000000 */
[----:B------:R-:W-:Y:S02]  /*18b0*/  WARPGROUP.DEPBAR.LE gsb0, 0x0 ;  /* 0x00008000000079c5 */ /* 0x000fe40000010000 */
[----:B------:R-:W-:-:S06]  /*18c0*/  WARPGROUP.ARRIVE ;  /* 0x00000000000079c5 */ /* 0x000fcc0000000000 */
[----:B------:R-:W-:Y:S01]  /*18d0*/  HGMMA.64x64x16.F32 R24, gdesc[UR12], RZ, !UPT, gsb0 ;  /* 0x00e000000c1879f0 */ /* 0x000fe2000c0008ff */
[----:B------:R-:W-:Y:S02]  /*18e0*/  UIADD3 UR12, UR8, 0x2, URZ ;  /* 0x00000002080c7890 */ /* 0x000fe4000fffe03f */
[----:B------:R-:W-:Y:S01]  /*18f0*/  UIADD3 UR14, UR6, 0x2, URZ ;  /* 0x00000002060e7890 */ /* 0x000fe2000fffe03f */
[----:B------:R-:W-:Y:S01]  /*1900*/  UMOV UR13, 0x40000040 ;  /* 0x40000040000d7882 */ /* 0x000fe20000000000 */
[----:B------:R-:W-:Y:S01]  /*1910*/  UMOV UR15, 0x40000040 ;  /* 0x40000040000f7882 */ /* 0x000fe20000000000 */
[----:B------:R-:W-:Y:S02]  /*1920*/  WARPGROUP.DEPBAR.LE gsb0, 0x0 ;  /* 0x00008000000079c5 */ /* 0x000fe40000010000 */
[----:B------:R-:W-:-:S06]  /*1930*/  WARPGROUP.ARRIVE ;  /* 0x00000000000079c5 */ /* 0x000fcc0000000000 */
[----:B------:R-:W-:Y:S01]  /*1940*/  HGMMA.64x64x16.F32 R56, gdesc[UR12], R56, gsb0 ;  /* 0x00e000000c3879f0 */ /* 0x000fe20008000838 */
[----:B------:R-:W-:Y:S01]  /*1950*/  UMOV UR12, UR5 ;  /* 0x00000005000c7c82 */ /* 0x000fe20008000000 */
[----:B------:R-:W-:Y:S01]  /*1960*/  UMOV UR13, 0x40000040 ;  /* 0x40000040000d7882 */ /* 0x000fe20000000000 */
[----:B------:R-:W-:Y:S01]  /*1970*/  UIADD3 UR5, UR8, 0x404, URZ ;  /* 0x0000040408057890 */ /* 0x000fe2000fffe03f */
[----:B------:R-:W-:Y:S02]  /*1980*/  WARPGROUP.DEPBAR.LE gsb0, 0x0 ;  /* 0x00008000000079c5 */ /* 0x000fe40000010000 */
[----:B------:R-:W-:-:S06]  /*1990*/  WARPGROUP.ARRIVE ;  /* 0x00000000000079c5 */ /* 0x000fcc0000000000 */
[----:B------:R-:W-:Y:S01]  /*19a0*/  HGMMA.64x64x16.F32 R24, gdesc[UR12], R24, gsb0 ;  /* 0x00e000000c1879f0 */ /* 0x000fe20008000818 */
        /* <DEDUP_REMOVED lines=56> */
[----:B------:R-:W-:Y:S01]  /*1d30*/  UIADD3 UR6, UR8, 0xc06, URZ ;  /* 0x00000c0608067890 */ /* 0x000fe2000fffe03f */
[----:B------:R-:W-:Y:S02]  /*1d40*/  WARPGROUP.DEPBAR.LE gsb0, 0x0 ;  /* 0x00008000000079c5 */ /* 0x000fe40000010000 */
[----:B------:R-:W-:-:S06]  /*1d50*/  WARPGROUP.ARRIVE ;  /* 0x00000000000079c5 */ /* 0x000fcc0000000000 */
[----:B------:R-:W-:Y:S01]  /*1d60*/  HGMMA.64x64x16.F32 R56, gdesc[UR12], R56, gsb0 ;  /* 0x00e000000c3879f0 */ /* 0x000fe20008000838 */
[----:B------:R-:W-:Y:S01]  /*1d70*/  UMOV UR12, UR5 ;  /* 0x00000005000c7c82 */ /* 0x000fe20008000000 */
[----:B------:R-:W-:Y:S01]  /*1d80*/  UMOV UR13, 0x40000040 ;  /* 0x40000040000d7882 */ /* 0x000fe20000000000 */
[----:B------:R-:W-:-:S07]  /*1d90*/  UIADD3 UR5, UR8, 0x806, URZ ;  /* 0x0000080608057890 */ /* 0x000fce000fffe03f */
[----:B------:R-:W-:Y:S01]  /*1da0*/  UMOV UR8, UR5 ;  /* 0x0000000500087c82 */ /* 0x000fe20008000000 */
[----:B------:R-:W-:Y:S02]  /*1db0*/  WARPGROUP.DEPBAR.LE gsb0, 0x0 ;  /* 0x00008000000079c5 */ /* 0x000fe40000010000 */
[----:B------:R-:W-:-:S06]  /*1dc0*/  WARPGROUP.ARRIVE ;  /* 0x00000000000079c5 */ /* 0x000fcc0000000000 */
[----:B------:R-:W-:Y:S03]  /*1dd0*/  HGMMA.64x64x16.F32 R24, gdesc[UR12], R24, gsb0 ;  /* 0x00e000000c1879f0 */ /* 0x000fe60008000818 */
[----:B------:R-:W-:Y:S02]  /*1de0*/  WARPGROUP.DEPBAR.LE gsb0, 0x0 ;  /* 0x00008000000079c5 */ /* 0x000fe40000010000 */
[----:B------:R-:W-:-:S06]  /*1df0*/  WARPGROUP.ARRIVE ;  /* 0x00000000000079c5 */ /* 0x000fcc0000000000 */
[----:B------:R-:W-:Y:S01]  /*1e00*/  HGMMA.64x64x16.F32 R56, gdesc[UR8], R56, gsb0 ;  /* 0x00e00000083879f0 */ /* 0x000fe20008000838 */
[----:B------:R-:W-:Y:S01]  /*1e10*/  UMOV UR8, UR6 ;  /* 0x0000000600087c82 */ /* 0x000fe20008000000 */
[----:B------:R-:W-:Y:S01]  /*1e20*/  UMOV UR9, 0x40000040 ;  /* 0x4000004000097882 */ /* 0x000fe20000000000 */
[----:B------:R-:W-:Y:S02]  /*1e30*/  WARPGROUP.DEPBAR.LE gsb0, 0x0 ;  /* 0x00008000000079c5 */ /* 0x000fe40000010000 */
[----:B------:R-:W-:-:S06]  /*1e40*/  WARPGROUP.ARRIVE ;  /* 0x00000000000079c5 */ /* 0x000fcc0000000000 */
[----:B------:R-:W-:Y:S03]  /*1e50*/  HGMMA.64x64x16.F32 R24, gdesc[UR8], R24, gsb0 ;  /* 0x00e00000081879f0 */ /* 0x000fe60008000818 */
[----:B------:R-:W-:Y:S02]  /*1e60*/  WARPGROUP.DEPBAR.LE gsb0, 0x0 ;  /* 0x00008000000079c5 */ /* 0x000fe40000010000 */
[----:B------:R-:W-:Y:S05]  /*1e70*/  @!P2 BRA `(.L_x_22) ;  /* 0x000000080058a947 */ /* 0x000fea0003800000 */
[----:B------:R-:W-:Y:S01]  /*1e80*/  UIADD3 UR5, UR42, 0x1, URZ ;  /* 0x000000012a057890 */ /* 0x000fe2000fffe03f */
[----:B01----:R-:W-:Y:S02]  /*1e90*/  IMAD.U32 R0, RZ, RZ, UR44 ;  /* 0x0000002cff007e24 */ /* 0x003fe4000f8e00ff */
[----:B------:R-:W-:Y:S01]  /*1ea0*/  IMAD.U32 R3, RZ, RZ, UR42 ;  /* 0x0000002aff037e24 */ /* 0x000fe2000f8e00ff */
[----:B------:R-:W-:-:S04]  /*1eb0*/  UISETP.NE.AND UP0, UPT, UR5, 0x3, UPT ;  /* 0x000000030500788c */ /* 0x000fc8000bf05270 */
[----:B------:R-:W-:Y:S02]  /*1ec0*/  USEL UR6, URZ, 0x1, UP0 ;  /* 0x000000013f067887 */ /* 0x000fe40008000000 */
[----:B------:R-:W-:Y:S02]  /*1ed0*/  USEL UR5, UR5, URZ, UP0 ;  /* 0x0000003f05057287 */ /* 0x000fe40008000000 */
[----:B------:R-:W-:-:S06]  /*1ee0*/  ULOP3.LUT UR6, UR40, UR6, URZ, 0x3c, !UPT ;  /* 0x0000000628067292 */ /* 0x000fcc000f8e3c3f */
[----:B------:R-:W-:-:S07]  /*1ef0*/  IMAD.U32 R7, RZ, RZ, UR6 ;  /* 0x00000006ff077e24 */ /* 0x000fce000f8e00ff */
.L_x_29:
[----:B------:R-:W-:Y:S05]  /*1f00*/  @!P0 BRA `(.L_x_23) ;  /* 0x0000000000048947 */ /* 0x000fea0003800000 */
[----:B------:R-:W-:Y:S01]  /*1f10*/  BPT.TRAP 0x1 ;  /* 0x000000040000795c */ /* 0x000fe20000300000 */
.L_x_23:
[----:B------:R-:W0:Y:S01]  /*1f20*/  S2UR UR7, SR_CgaCtaId ;  /* 0x00000000000779c3 */ /* 0x000e220000008800 */
[----:B------:R-:W-:Y:S01]  /*1f30*/  UMOV UR6, 0x400 ;  /* 0x0000040000067882 */ /* 0x000fe20000000000 */
[----:B------:R-:W-:Y:S01]  /*1f40*/  IMAD.U32 R5, RZ, RZ, UR5 ;  /* 0x00000005ff057e24 */ /* 0x000fe2000f8e00ff */
[----:B------:R-:W-:Y:S01]  /*1f50*/  SHF.L.U32 R4, R7, 0x1f, RZ ;  /* 0x0000001f07047819 */ /* 0x000fe200000006ff */
[----:B0-----:R-:W-:-:S06]  /*1f60*/  ULEA UR6, UR7, UR6, 0x18 ;  /* 0x0000000607067291 */ /* 0x001fcc000f8ec03f */
[----:B------:R-:W-:-:S04]  /*1f70*/  IMAD.U32 R6, RZ, RZ, UR6 ;  /* 0x00000006ff067e24 */ /* 0x000fc8000f8e00ff */
[----:B------:R-:W-:-:S04]  /*1f80*/  IMAD R5, R5, 0x8, R6 ;  /* 0x0000000805057824 */ /* 0x000fc800078e0206 */
[----:B------:R0:W1:Y:S01]  /*1f90*/  SYNCS.PHASECHK.TRANS64.TRYWAIT P1, [R5+URZ], R4 ;  /* 0x00000004050075a7 */ /* 0x000062000802017f */
[----:B------:R-:W-:Y:S05]  /*1fa0*/  @!P0 BRA `(.L_x_24) ;  /* 0x0000000000048947 */ /* 0x000fea0003800000 */
[----:B------:R-:W-:Y:S01]  /*1fb0*/  BPT.TRAP 0x1 ;  /* 0x000000040000795c */ /* 0x000fe20000300000 */
.L_x_24:
[----:B-1----:R-:W-:Y:S05]  /*1fc0*/  @P1 BRA `(.L_x_25) ;  /* 0x0000000000081947 */ /* 0x002fea0003800000 */
[----:B------:R-:W1:Y:S02]  /*1fd0*/  SYNCS.PHASECHK.TRANS64.TRYWAIT P1, [R5+URZ], R4 ;  /* 0x00000004050075a7 */ /* 0x000e64000802017f */
[----:B-1----:R-:W-:Y:S05]  /*1fe0*/  @!P1 BRA `(.L_x_26) ;  /* 0x0000007000389947 */ /* 0x002fea0003800000 */
.L_x_25:
[----:B------:R-:W-:Y:S01]  /*1ff0*/  ULEA UR8, UR5, UR4, 0xa ;  /* 0x0000000405087291 */ /* 0x000fe2000f8e503f */
[----:B------:R-:W-:Y:S01]  /*2000*/  WARPGROUP.ARRIVE ;  /* 0x00000000000079c5 */ /* 0x000fe20000000000 */
[----:B------:R-:W-:Y:S01]  /*2010*/  ULEA UR6, UR5, UR45, 0xc ;  /* 0x0000002d05067291 */ /* 0x000fe2000f8e603f */
[----:B------:R-:W-:Y:S01]  /*2020*/  UMOV UR15, 0x40000040 ;  /* 0x40000040000f7882 */ /* 0x000fe20000000000 */
[----:B------:R-:W-:Y:S02]  /*2030*/  UMOV UR13, 0x40000040 ;  /* 0x40000040000d7882 */ /* 0x000fe40000000000 */
[----:B------:R-:W-:Y:S01]  /*2040*/  UIADD3 UR7, UR6, 0x400, URZ ;  /* 0x0000040006077890 */ /* 0x000fe2000fffe03f */
[----:B------:R-:W-:Y:S02]  /*2050*/  UMOV UR14, UR8 ;  /* 0x00000008000e7c82 */ /* 0x000fe40008000000 */
[----:B------:R-:W-:Y:S01]  /*2060*/  UMOV UR12, UR6 ;  /* 0x00000006000c7c82 */ /* 0x000fe20008000000 */
[----:B------:R-:W-:Y:S01]  /*2070*/  UIADD3 UR10, UR8, 0x206, URZ ;  /* 0x00000206080a7890 */ /* 0x000fe2000fffe03f */
[----:B------:R-:W-:Y:S01]  /*2080*/  HGMMA.64x64x16.F32 R56, gdesc[UR12], R56, gsb0 ;  /* 0x00e000000c3879f0 */ /* 0x000fe20008000838 */
[----:B------:R-:W-:Y:S01]  /*2090*/  UMOV UR13, 0x40000040 ;  /* 0x40000040000d7882 */ /* 0x000fe20000000000 */
[----:B------:R-:W-:Y:S01]  /*20a0*/  UMOV UR12, UR7 ;  /* 0x00000007000c7c82 */ /* 0x000fe20008000000 */
[----:B------:R-:W-:Y:S01]  /*20b0*/  UIADD3 UR7, UR6, 0x402, URZ ;  /* 0x0000040206077890 */ /* 0x000fe2000fffe03f */
[----:B------:R-:W-:Y:S01]  /*20c0*/  UMOV UR11, 0x40000040 ;  /* 0x40000040000b7882 */ /* 0x000fe20000000000 */
[----:B------:R-:W-:Y:S01]  /*20d0*/  UMOV UR9, 0x40000040 ;  /* 0x4000004000097882 */ /* 0x000fe20000000000 */
[----:B------:R-:W-:-:S02]  /*20e0*/  WARPGROUP.DEPBAR.LE gsb0, 0x0 ;  /* 0x00008000000079c5 */ /* 0x000fc40000010000 */
        /* <DEDUP_REMOVED lines=71> */
[----:B------:R-:W-:Y:S02]  /*2560*/  UIADD3 UR8, UR6, 0x806, URZ ;  /* 0x0000080606087890 */ /* 0x000fe4000fffe03f */
[----:B------:R-:W-:Y:S01]  /*2570*/  UIADD3 UR6, UR6, 0xc06, URZ ;  /* 0x00000c0606067890 */ /* 0x000fe2000fffe03f */
        /* <DEDUP_REMOVED lines=18> */
[----:B------:R-:W-:Y:S01]  /*26a0*/  BPT.TRAP 0x1 ;  /* 0x000000040000795c */ /* 0x000fe20000300000 */
.L_x_27:
[----:B------:R-:W-:-:S13]  /*26b0*/  ISETP.NE.AND P1, PT, R114, RZ, PT ;  /* 0x000000ff7200720c */ /* 0x000fda0003f25270 */
[----:B01----:R-:W-:-:S04]  /*26c0*/  @P1 IMAD R4, R3, 0x8, R6 ;  /* 0x0000000803041824 */ /* 0x003fc800078e0206 */
[----:B------:R-:W-:-:S05]  /*26d0*/  @P1 VIADD R4, R4, 0x18 ;  /* 0x0000001804041836 */ /* 0x000fca0000000000 */
[----:B------:R-:W-:-:S04]  /*26e0*/  @P1 PRMT R4, R19, 0x654, R4 ;  /* 0x0000065413041816 */ /* 0x000fc80000000004 */
[----:B------:R0:W-:Y:S01]  /*26f0*/  @P1 SYNCS.ARRIVE.TRANS64.RED.A1T0 RZ, [R4+URZ], RZ ;  /* 0x000000ff04ff19a7 */ /* 0x0001e2000810043f */
[----:B------:R-:W-:-:S13]  /*2700*/  ISETP.GT.U32.AND P1, PT, R18, 0x1, PT ;  /* 0x000000011200780c */ /* 0x000fda0003f24070 */
[----:B0-----:R-:W-:Y:S05]  /*2710*/  @P1 BRA `(.L_x_28) ;  /* 0x0000000000041947 */ /* 0x001fea0003800000 */
[----:B------:R-:W-:Y:S01]  /*2720*/  BPT.TRAP 0x1 ;  /* 0x000000040000795c */ /* 0x000fe20000300000 */
.L_x_28:
[----:B------:R-:W-:Y:S01]  /*2730*/  UIADD3 UR5, UR5, 0x1, URZ ;  /* 0x0000000105057890 */ /* 0x000fe2000fffe03f */
[C---:B------:R-:W-:Y:S01]  /*2740*/  ISETP.GT.AND P2, PT, R0.reuse, 0x1, PT ;  /* 0x000000010000780c */ /* 0x040fe20003f44270 */
[----:B------:R-:W-:Y:S02]  /*2750*/  VIADD R3, R3, 0x1 ;  /* 0x0000000103037836 */ /* 0x000fe40000000000 */
[----:B------:R-:W-:Y:S01]  /*2760*/  UISETP.NE.AND UP0, UPT, UR5, 0x3, UPT ;  /* 0x000000030500788c */ /* 0x000fe2000bf05270 */
[----:B------:R-:W-:Y:S02]  /*2770*/  VIADD R0, R0, 0xffffffff ;  /* 0xffffffff00007836 */ /* 0x000fe40000000000 */
[C---:B------:R-:W-:Y:S01]  /*2780*/  ISETP.NE.AND P1, PT, R3.reuse, 0x3, PT ;  /* 0x000000030300780c */ /* 0x040fe20003f25270 */
[----:B------:R-:W-:Y:S02]  /*2790*/  USEL UR6, URZ, 0x1, UP0 ;  /* 0x000000013f067887 */ /* 0x000fe40008000000 */
[----:B------:R-:W-:Y:S01]  /*27a0*/  USEL UR5, UR5, URZ, UP0 ;  /* 0x0000003f05057287 */ /* 0x000fe20008000000 */
[----:B------:R-:W-:-:S03]  /*27b0*/  SEL R3, R3, RZ, P1 ;  /* 0x000000ff03037207 */ /* 0x000fc60000800000 */
[----:B------:R-:W-:Y:S01]  /*27c0*/  LOP3.LUT R7, R7, UR6, RZ, 0x3c, !PT ;  /* 0x0000000607077c12 */ /* 0x000fe2000f8e3cff */
[----:B------:R-:W-:Y:S07]  /*27d0*/  @P2 BRA `(.L_x_29) ;  /* 0xfffffff400c82947 */ /* 0x000fee000383ffff */
.L_x_22:
[----:B01----:R-:W0:Y:S02]  /*27e0*/  LDC R0, c[0x0][0x28c] ;  /* 0x0000a300ff007b82 */ /* 0x003e240000000800 */
[----:B0-----:R-:W-:-:S13]  /*27f0*/  ISETP.GE.AND P1, PT, R0, 0x1, PT ;  /* 0x000000010000780c */ /* 0x001fda0003f26270 */
[----:B------:R-:W-:Y:S05]  /*2800*/  @!P1 BRA `(.L_x_30) ;  /* 0x0000000000449947 */ /* 0x000fea0003800000 */
[----:B------:R-:W-:Y:S05]  /*2810*/  @!P0 BRA `(.L_x_31) ;  /* 0x0000000000048947 */ /* 0x000fea0003800000 */
[----:B------:R-:W-:Y:S01]  /*2820*/  BPT.TRAP 0x1 ;  /* 0x000000040000795c */ /* 0x000fe20000300000 */
.L_x_31:
[----:B------:R-:W-:-:S13]  /*2830*/  ISETP.NE.AND P0, PT, R114, RZ, PT ;  /* 0x000000ff7200720c */ /* 0x000fda0003f05270 */
[----:B------:R-:W-:-:S05]  /*2840*/  VOTEU.ANY UP0, P0 ;  /* 0x00000000003f7886 */ /* 0x000fca0000000100 */
[----:B------:R-:W-:-:S06]  /*2850*/  @UP0 UIADD3 UR4, UR44, UR42, URZ ;  /* 0x0000002a2c040290 */ /* 0x000fcc000fffe03f */
[----:B------:R-:W-:Y:S02]  /*2860*/  IMAD.U32 R4, RZ, RZ, UR4 ;  /* 0x00000004ff047e24 */ /* 0x000fe4000f8e00ff */
[----:B------:R-:W-:Y:S02]  /*2870*/  IMAD.U32 R3, RZ, RZ, UR4 ;  /* 0x00000004ff037e24 */ /* 0x000fe4000f8e00ff */
[----:B------:R-:W-:-:S05]  /*2880*/  @P0 IMAD.WIDE.U32 R4, R4, -0x55555555, RZ ;  /* 0xaaaaaaab04040825 */ /* 0x000fca00078e00ff */
[----:B------:R-:W-:-:S05]  /*2890*/  @P0 SHF.R.U32.HI R0, RZ, 0x1, R5 ;  /* 0x00000001ff000819 */ /* 0x000fca0000011605 */
[----:B------:R-:W-:-:S04]  /*28a0*/  @P0 IMAD R0, R0, -0x3, R3 ;  /* 0xfffffffd00000824 */ /* 0x000fc800078e0203 */
[----:B------:R-:W-:-:S04]  /*28b0*/  @P0 IMAD R0, R0, 0x8, R6 ;  /* 0x0000000800000824 */ /* 0x000fc800078e0206 */
[----:B------:R-:W-:-:S05]  /*28c0*/  @P0 VIADD R0, R0, 0x18 ;  /* 0x0000001800000836 */ /* 0x000fca0000000000 */
[----:B------:R-:W-:-:S04]  /*28d0*/  @P0 PRMT R0, R19, 0x654, R0 ;  /* 0x0000065413000816 */ /* 0x000fc80000000000 */
[----:B------:R0:W-:Y:S01]  /*28e0*/  @P0 SYNCS.ARRIVE.TRANS64.RED.A1T0 RZ, [R0+URZ], RZ ;  /* 0x000000ff00ff09a7 */ /* 0x0001e2000810043f */
[----:B------:R-:W-:-:S13]  /*28f0*/  ISETP.GT.U32.AND P0, PT, R18, 0x1, PT ;  /* 0x000000011200780c */ /* 0x000fda0003f04070 */
[----:B0-----:R-:W-:Y:S05]  /*2900*/  @P0 BRA `(.L_x_30) ;  /* 0x0000000000040947 */ /* 0x001fea0003800000 */
[----:B------:R-:W-:Y:S01]  /*2910*/  BPT.TRAP 0x1 ;  /* 0x000000040000795c */ /* 0x000fe20000300000 */
.L_x_30:
[----:B------:R-:W-:Y:S01]  /*2920*/  IMAD.SHL.U32 R102, R102, 0x40, RZ ;  /* 0x0000004066667824 */ /* 0x000fe200078e00ff */
[----:B------:R-:W-:Y:S01]  /*2930*/  UIADD3 UR42, UR43, UR42, URZ ;  /* 0x0000002a2b2a7290 */ /* 0x000fe2000fffe03f */
[----:B------:R-:W-:Y:S01]  /*2940*/  SHF.R.S32.HI R11, RZ, 0x1f, R23 ;  /* 0x0000001fff0b7819 */ /* 0x000fe20000011417 */
[----:B------:R-:W-:Y:S01]  /*2950*/  UISETP.GE.U32.AND UP1, UPT, UR43, 0x3, UPT ;  /* 0x000000032b00788c */ /* 0x000fe2000bf26070 */
[----:B------:R-:W-:Y:S01]  /*2960*/  IMAD.SHL.U32 R6, R109, 0x100, RZ ;  /* 0x000001006d067824 */ /* 0x000fe200078e00ff */
[----:B------:R-:W-:Y:S01]  /*2970*/  ULDC UR7, c[0x0][0x288] ;  /* 0x0000a20000077ab9 */ /* 0x000fe20000000800 */
[C---:B------:R-:W-:Y:S01]  /*2980*/  LOP3.LUT R12, R102.reuse, 0x6, R97, 0xf8, !PT ;  /* 0x00000006660c7812 */ /* 0x040fe200078ef861 */
[----:B------:R-:W-:Y:S01]  /*2990*/  UISETP.GT.U32.AND UP0, UPT, UR42, 0x2, UPT ;  /* 0x000000022a00788c */ /* 0x000fe2000bf04070 */
[----:B------:R-:W-:Y:S01]  /*29a0*/  ISETP.GE.AND P0, PT, R102, UR7, PT ;  /* 0x0000000766007c0c */ /* 0x000fe2000bf06270 */
[----:B------:R-:W-:Y:S01]  /*29b0*/  ULDC.64 UR4, c[0x0][0x5d0] ;  /* 0x0001740000047ab9 */ /* 0x000fe20000000a00 */
[--C-:B------:R-:W-:Y:S01]  /*29c0*/  SHF.R.S32.HI R13, RZ, 0x1f, R12.reuse ;  /* 0x0000001fff0d7819 */ /* 0x100fe2000001140c */
[----:B------:R-:W-:Y:S01]  /*29d0*/  ULDC UR10, c[0x0][0x284] ;  /* 0x0000a100000a7ab9 */ /* 0x000fe20000000800 */
[----:B------:R-:W-:Y:S01]  /*29e0*/  IMAD R0, R11, UR4, RZ ;  /* 0x000000040b007c24 */ /* 0x000fe2000f8e02ff */
[----:B------:R-:W-:Y:S01]  /*29f0*/  UISETP.LT.U32.AND UP0, UPT, UR43, 0x3, UP0 ;  /* 0x000000032b00788c */ /* 0x000fe20008701070 */
[----:B------:R-:W-:Y:S01]  /*2a00*/  ISETP.GE.OR P0, PT, R6, UR10, P0 ;  /* 0x0000000a06007c0c */ /* 0x000fe20008706670 */
[----:B------:R-:W-:Y:S01]  /*2a10*/  IMAD.WIDE.U32 R4, R23, UR4, R12 ;  /* 0x0000000417047c25 */ /* 0x000fe2000f8e000c */
[----:B------:R-:W-:Y:S01]  /*2a20*/  ULDC.64 UR8, c[0x0][0x5c8] ;  /* 0x0001720000087ab9 */ /* 0x000fe20000000a00 */
[----:B------:R-:W-:-:S02]  /*2a30*/  USEL UR6, URZ, 0x1, !UP0 ;  /* 0x000000013f067887 */ /* 0x000fc4000c000000 */
[----:B------:R-:W-:Y:S01]  /*2a40*/  IMAD R3, R23, UR5, R0 ;  /* 0x0000000517037c24 */ /* 0x000fe2000f8e0200 */
[----:B------:R-:W-:Y:S01]  /*2a50*/  @UP1 UIMAD.WIDE.U32 UR4, UR42, -0x55555555, URZ ;  /* 0xaaaaaaab2a0418a5 */ /* 0x000fe2000f8e003f */
[----:B------:R-:W-:Y:S01]  /*2a60*/  IMAD.WIDE R108, R109, 0x100, R88 ;  /* 0x000001006d6c7825 */ /* 0x000fe200078e0258 */
[----:B------:R-:W-:Y:S02]  /*2a70*/  ULOP3.LUT UR40, UR40, UR6, URZ, 0x3c, !UPT ;  /* 0x0000000628287292 */ /* 0x000fe4000f8e3c3f */
[----:B------:R-:W-:Y:S01]  /*2a80*/  @UP1 USHF.R.U32.HI UR4, URZ, 0x1, UR5 ;  /* 0x000000013f041899 */ /* 0x000fe20008011605 */
[----:B------:R-:W-:Y:S02]  /*2a90*/  IMAD.IADD R5, R5, 0x1, R3 ;  /* 0x0000000105057824 */ /* 0x000fe400078e0203 */
[----:B------:R-:W-:Y:S01]  /*2aa0*/  IMAD R3, R109, UR8, RZ ;  /* 0x000000086d037c24 */ /* 0x000fe2000f8e02ff */
[----:B------:R-:W-:Y:S01]  /*2ab0*/  @UP1 ULOP3.LUT UR40, UR40, 0x1, UR4, 0x78, !UPT ;  /* 0x0000000128281892 */ /* 0x000fe2000f8e7804 */
[----:B------:R-:W-:-:S04]  /*2ac0*/  IMAD.WIDE.U32 R110, R108, UR8, R4 ;  /* 0x000000086c6e7c25 */ /* 0x000fc8000f8e0004 */
[----:B------:R-:W-:Y:S02]  /*2ad0*/  IMAD R7, R108, UR9, R3 ;  /* 0x000000096c077c24 */ /* 0x000fe4000f8e0203 */
[----:B------:R-:W-:Y:S01]  /*2ae0*/  IMAD.MOV.U32 R0, RZ, RZ, -0x1 ;  /* 0xffffffffff007424 */ /* 0x000fe200078e00ff */
[----:B------:R-:W-:Y:S06]  /*2af0*/  @P0 BRA `(.L_x_32) ;  /* 0x00000048007c0947 */ /* 0x000fec0003800000 */
[----:B-----5:R-:W-:Y:S01]  /*2b00*/  FSETP.NEU.AND P1, PT, R90, RZ, PT ;  /* 0x000000ff5a00720b */ /* 0x020fe20003f2d000 */
[----:B------:R-:W-:Y:S01]  /*2b10*/  IMAD.IADD R4, R91, 0x1, -R102 ;  /* 0x000000015b047824 */ /* 0x000fe200078e0a66 */
[----:B------:R-:W-:Y:S01]  /*2b20*/  BSSY B0, `(.L_x_32) ;  /* 0x000049c000007945 */ /* 0x000fe20003800000 */
[----:B------:R-:W-:Y:S02]  /*2b30*/  IMAD.IADD R3, R101, 0x1, -R6 ;  /* 0x0000000165037824 */ /* 0x000fe400078e0a06 */
[----:B------:R-:W-:Y:S01]  /*2b40*/  IMAD.IADD R113, R111, 0x1, R7 ;  /* 0x000000016f717824 */ /* 0x000fe200078e0207 */
[----:B------:R-:W-:-:S04]  /*2b50*/  ISETP.GT.AND P5, PT, R4, RZ, PT ;  /* 0x000000ff0400720c */ /* 0x000fc80003fa4270 */
[----:B------:R-:W-:-:S03]  /*2b60*/  ISETP.GT.AND P0, PT, R3, RZ, P5 ;  /* 0x000000ff0300720c */ /* 0x000fc60002f04270 */
[----:B------:R-:W-:Y:S10]  /*2b70*/  @!P1 BRA `(.L_x_33) ;  /* 0x0000003400089947 */ /* 0x000ff40003800000 */
[----:B------:R-:W0:Y:S01]  /*2b80*/  LDC.64 R102, c[0x0][0x5b8] ;  /* 0x00016e00ff667b82 */ /* 0x000e220000000a00 */
[----:B------:R-:W-:-:S07]  /*2b90*/  ULDC.64 UR4, c[0x0][0x5c0] ;  /* 0x0001700000047ab9 */ /* 0x000fce0000000a00 */
[----:B------:R-:W1:Y:S08]  /*2ba0*/  LDC.64 R8, c[0x0][0x5b0] ;  /* 0x00016c00ff087b82 */ /* 0x000e700000000a00 */
[----:B------:R-:W2:Y:S01]  /*2bb0*/  LDC.64 R14, c[0x0][0x5a8] ;  /* 0x00016a00ff0e7b82 */ /* 0x000ea20000000a00 */
[-C--:B0-----:R-:W-:Y:S02]  /*2bc0*/  IMAD R6, R11, R102.reuse, RZ ;  /* 0x000000660b067224 */ /* 0x081fe400078e02ff */
[----:B------:R-:W-:-:S04]  /*2bd0*/  IMAD.WIDE.U32 R104, R23, R102, R12 ;  /* 0x0000006617687225 */ /* 0x000fc800078e000c */
[----:B------:R-:W-:Y:S02]  /*2be0*/  IMAD R115, R23, R103, R6 ;  /* 0x0000006717737224 */ /* 0x000fe400078e0206 */
[-C--:B-1----:R-:W-:Y:S02]  /*2bf0*/  IMAD R5, R109, R8.reuse, RZ ;  /* 0x000000086d057224 */ /* 0x082fe400078e02ff */
[----:B------:R-:W-:Y:S02]  /*2c00*/  IMAD.IADD R107, R105, 0x1, R115 ;  /* 0x00000001696b7824 */ /* 0x000fe400078e0273 */
[----:B------:R-:W-:Y:S02]  /*2c10*/  IMAD.MOV.U32 R106, RZ, RZ, R104 ;  /* 0x000000ffff6a7224 */ /* 0x000fe400078e0068 */
[C---:B------:R-:W-:Y:S02]  /*2c20*/  IMAD R103, R108.reuse, R9, R5 ;  /* 0x000000096c677224 */ /* 0x040fe400078e0205 */
[----:B------:R-:W-:-:S04]  /*2c30*/  IMAD.WIDE.U32 R6, R108, R8, R106 ;  /* 0x000000086c067225 */ /* 0x000fc800078e006a */
[----:B------:R-:W-:Y:S01]  /*2c40*/  IMAD.IADD R5, R7, 0x1, R103 ;  /* 0x0000000107057824 */ /* 0x000fe200078e0267 */
[----:B--2---:R-:W-:-:S04]  /*2c50*/  LEA R10, P1, R6, R14, 0x1 ;  /* 0x0000000e060a7211 */ /* 0x004fc800078208ff */
[----:B------:R-:W-:-:S05]  /*2c60*/  LEA.HI.X R11, R6, R15, R5, 0x1, P1 ;  /* 0x0000000f060b7211 */ /* 0x000fca00008f0c05 */
[----:B------:R0:W2:Y:S01]  /*2c70*/  @P0 LDG.E.LTC128B.U16 R5, desc[UR36][R10.64] ;  /* 0x000000240a050981 */ /* 0x0000a2000c1e1520 */
[----:B------:R-:W-:Y:S01]  /*2c80*/  LEA R20, P1, R110, UR4, 0x1 ;  /* 0x000000046e147c11 */ /* 0x000fe2000f8208ff */
[----:B------:R-:W-:Y:S01]  /*2c90*/  IMAD.WIDE.U32 R6, R108, R8, R12 ;  /* 0x000000086c067225 */ /* 0x000fe200078e000c */
[----:B------:R-:W-:Y:S01]  /*2ca0*/  ISETP.GT.AND P3, PT, R4, 0x1, PT ;  /* 0x000000010400780c */ /* 0x000fe20003f64270 */
[----:B------:R-:W-:Y:S02]  /*2cb0*/  BSSY B1, `(.L_x_34) ;  /* 0x0000012000017945 */ /* 0x000fe40003800000 */
[----:B------:R-:W-:Y:S01]  /*2cc0*/  IMAD.IADD R7, R103, 0x1, R7 ;  /* 0x0000000167077824 */ /* 0x000fe200078e0207 */
[----:B------:R-:W-:Y:S01]  /*2cd0*/  P2R R120, PR, RZ, 0x8 ;  /* 0x00000008ff787803 */ /* 0x000fe20000000000 */
[----:B------:R-:W-:Y:S02]  /*2ce0*/  IMAD.SHL.U32 R112, R8, 0x8, RZ ;  /* 0x0000000808707824 */ /* 0x000fe400078e00ff */
[----:B------:R-:W-:-:S04]  /*2cf0*/  IMAD.WIDE.U32 R6, R23, R102, R6 ;  /* 0x0000006617067225 */ /* 0x000fc800078e0006 */
[----:B------:R-:W-:Y:S01]  /*2d00*/  IMAD.IADD R7, R115, 0x1, R7 ;  /* 0x0000000173077824 */ /* 0x000fe200078e0207 */
[----:B0-----:R-:W-:-:S04]  /*2d10*/  LEA R10, P2, R6, R14, 0x1 ;  /* 0x0000000e060a7211 */ /* 0x001fc800078408ff */
[----:B------:R-:W-:Y:S01]  /*2d20*/  LEA.HI.X R11, R6, R15, R7, 0x1, P2 ;  /* 0x0000000f060b7211 */ /* 0x000fe200010f0c07 */
[----:B--2---:R-:W-:-:S05]  /*2d30*/  HADD2.F32 R21, -RZ, R5.H0_H0 ;  /* 0x20000005ff157230 */ /* 0x004fca0000004100 */
[----:B------:R-:W-:-:S04]  /*2d40*/  FMUL R21, R21, R90 ;  /* 0x0000005a15157220 */ /* 0x000fc80000400000 */
[----:B------:R-:W-:Y:S01]  /*2d50*/  FFMA R56, R56, R22, R21 ;  /* 0x0000001638387223 */ /* 0x000fe20000000015 */
[----:B------:R-:W-:Y:S02]  /*2d60*/  LEA.HI.X R21, R110, UR5, R113, 0x1, P1 ;  /* 0x000000056e157c11 */ /* 0x000fe400088f0c71 */
[----:B------:R-:W-:Y:S02]  /*2d70*/  ISETP.GT.AND P1, PT, R3, RZ, P3 ;  /* 0x000000ff0300720c */ /* 0x000fe40001f24270 */
[----:B------:R-:W-:Y:S02]  /*2d80*/  F2FP.F16.F32.PACK_AB R56, RZ, R56 ;  /* 0x00000038ff38723e */ /* 0x000fe400000000ff */
[----:B------:R-:W-:-:S03]  /*2d90*/  SHF.L.U64.HI R113, R8, 0x3, R9 ;  /* 0x0000000308717819 */ /* 0x000fc60000010209 */
[----:B------:R0:W-:Y:S06]  /*2da0*/  @P0 STG.E.U16 desc[UR36][R20.64], R56 ;  /* 0x0000003814000986 */ /* 0x0001ec000c101524 */
[----:B------:R-:W-:Y:S05]  /*2db0*/  @!P1 BRA `(.L_x_35) ;  /* 0x0000000000049947 */ /* 0x000fea0003800000 */
[----:B------:R1:W5:Y:S02]  /*2dc0*/  LDG.E.LTC128B.U16 R5, desc[UR36][R10.64+0x2] ;  /* 0x000002240a057981 */ /* 0x000364000c1e1520 */
.L_x_35:
[----:B------:R-:W-:Y:S05]  /*2dd0*/  BSYNC B1 ;  /* 0x0000000000017941 */ /* 0x000fea0003800000 */
.L_x_34:
[----:B-----5:R-:W-:Y:S01]  /*2de0*/  HADD2.F32 R7, -RZ, R5.H0_H0 ;  /* 0x20000005ff077230 */ /* 0x020fe20000004100 */
[----:B------:R-:W-:Y:S01]  /*2df0*/  ISETP.GT.AND P0, PT, R3, 0x8, P5 ;  /* 0x000000080300780c */ /* 0x000fe20002f04270 */
[----:B------:R-:W-:Y:S01]  /*2e00*/  IMAD.WIDE.U32 R116, R108, R8, R112 ;  /* 0x000000086c747225 */ /* 0x000fe200078e0070 */
[----:B------:R-:W-:-:S03]  /*2e10*/  PRMT R119, R5, 0x7610, R119 ;  /* 0x0000761005777816 */ /* 0x000fc60000000077 */
[----:B------:R-:W-:Y:S01]  /*2e20*/  FMUL R6, R7, R90 ;  /* 0x0000005a07067220 */ /* 0x000fe20000400000 */
[----:B------:R-:W-:Y:S01]  /*2e30*/  IMAD.IADD R103, R103, 0x1, R117 ;  /* 0x0000000167677824 */ /* 0x000fe200078e0275 */
[----:B------:R-:W-:Y:S02]  /*2e40*/  IADD3 R7, P2, R104, R116, RZ ;  /* 0x0000007468077210 */ /* 0x000fe40007f5e0ff */
[----:B------:R-:W-:-:S03]  /*2e50*/  FFMA R57, R57, R22, R6 ;  /* 0x0000001639397223 */ /* 0x000fc60000000006 */
[----:B0-----:R-:W-:Y:S01]  /*2e60*/  IMAD.X R56, R103, 0x1, R107, P2 ;  /* 0x0000000167387824 */ /* 0x001fe200010e066b */
[C---:B------:R-:W-:Y:S02]  /*2e70*/  LEA R6, P2, R7.reuse, R14, 0x1 ;  /* 0x0000000e07067211 */ /* 0x040fe400078408ff */
[----:B------:R-:W-:Y:S02]  /*2e80*/  F2FP.F16.F32.PACK_AB R57, RZ, R57 ;  /* 0x00000039ff39723e */ /* 0x000fe400000000ff */
[----:B------:R-:W-:Y:S02]  /*2e90*/  LEA.HI.X R7, R7, R15, R56, 0x1, P2 ;  /* 0x0000000f07077211 */ /* 0x000fe400010f0c38 */
[----:B------:R-:W-:-:S05]  /*2ea0*/  PRMT R110, R57, 0x7610, R110 ;  /* 0x00007610396e7816 */ /* 0x000fca000000006e */
[----:B------:R0:W-:Y:S04]  /*2eb0*/  @P1 STG.E.U16 desc[UR36][R20.64+0x2], R110 ;  /* 0x0000026e14001986 */ /* 0x0001e8000c101524 */
[----:B------:R-:W2:Y:S01]  /*2ec0*/  @P0 LDG.E.LTC128B.U16 R119, desc[UR36][R6.64] ;  /* 0x0000002406770981 */ /* 0x000ea2000c1e1520 */
[----:B------:R-:W-:Y:S01]  /*2ed0*/  IADD3 R116, P1, R12, R116, RZ ;  /* 0x000000740c747210 */ /* 0x000fe20007f3e0ff */
[----:B------:R-:W-:Y:S01]  /*2ee0*/  IMAD.SHL.U32 R121, R95, 0x2, RZ ;  /* 0x000000025f797824 */ /* 0x000fe200078e00ff */
[----:B------:R-:W-:Y:S03]  /*2ef0*/  BSSY B1, `(.L_x_36) ;  /* 0x0000011000017945 */ /* 0x000fe60003800000 */
[----:B------:R-:W-:Y:S01]  /*2f00*/  IMAD.X R117, R13, 0x1, R103, P1 ;  /* 0x000000010d757824 */ /* 0x000fe200008e0667 */
[----:B0-----:R-:W-:Y:S01]  /*2f10*/  IADD3 R110, P2, R121, R20, RZ ;  /* 0x00000014796e7210 */ /* 0x001fe20007f5e0ff */
[----:B------:R-:W-:-:S04]  /*2f20*/  IMAD.WIDE.U32 R116, R23, R102, R116 ;  /* 0x0000006617747225 */ /* 0x000fc800078e0074 */
[----:B------:R-:W-:Y:S01]  /*2f30*/  IMAD.IADD R57, R115, 0x1, R117 ;  /* 0x0000000173397824 */ /* 0x000fe200078e0275 */
[----:B------:R-:W-:Y:S02]  /*2f40*/  SHF.L.U64.HI R117, R95, 0x1, R94 ;  /* 0x000000015f757819 */ /* 0x000fe4000001025e */
[----:B------:R-:W-:-:S03]  /*2f50*/  LEA R56, P1, R116, R14, 0x1 ;  /* 0x0000000e74387211 */ /* 0x000fc600078208ff */
[----:B------:R-:W-:Y:S01]  /*2f60*/  IMAD.X R111, R117, 0x1, R21, P2 ;  /* 0x00000001756f7824 */ /* 0x000fe200010e0615 */
[----:B------:R-:W-:Y:S02]  /*2f70*/  LEA.HI.X R57, R116, R15, R57, 0x1, P1 ;  /* 0x0000000f74397211 */ /* 0x000fe400008f0c39 */
[----:B------:R-:W-:Y:S01]  /*2f80*/  ISETP.GT.AND P1, PT, R3, 0x8, P3 ;  /* 0x000000080300780c */ /* 0x000fe20001f24270 */
[----:B--2---:R-:W-:-:S05]  /*2f90*/  HADD2.F32 R5, -RZ, R119.H0_H0 ;  /* 0x20000077ff057230 */ /* 0x004fca0000004100 */
[----:B------:R-:W-:-:S04]  /*2fa0*/  FMUL R5, R5, R90 ;  /* 0x0000005a05057220 */ /* 0x000fc80000400000 */
[----:B------:R-:W-:-:S05]  /*2fb0*/  FFMA R5, R58, R22, R5 ;  /* 0x000000163a057223 */ /* 0x000fca0000000005 */
[----:B------:R-:W-:-:S05]  /*2fc0*/  F2FP.F16.F32.PACK_AB R5, RZ, R5 ;  /* 0x00000005ff05723e */ /* 0x000fca00000000ff */
[----:B------:R0:W-:Y:S01]  /*2fd0*/  @P0 STG.E.U16 desc[UR36][R110.64], R5 ;  /* 0x000000056e000986 */ /* 0x0001e2000c101524 */
[----:B------:R-:W-:Y:S05]  /*2fe0*/  @!P1 BRA `(.L_x_37) ;  /* 0x0000000000049947 */ /* 0x000fea0003800000 */
[----:B------:R2:W5:Y:S02]  /*2ff0*/  LDG.E.LTC128B.U16 R119, desc[UR36][R56.64+0x2] ;  /* 0x0000022438777981 */ /* 0x000564000c1e1520 */
.L_x_37:
[----:B------:R-:W-:Y:S05]  /*3000*/  BSYNC B1 ;  /* 0x0000000000017941 */ /* 0x000fea0003800000 */
.L_x_36:
[----:B0----5:R-:W-:Y:S01]  /*3010*/  HADD2.F32 R5, -RZ, R119.H0_H0 ;  /* 0x20000077ff057230 */ /* 0x021fe20000004100 */
[----:B------:R-:W-:Y:S01]  /*3020*/  ISETP.GT.AND P3, PT, R4, 0x8, PT ;  /* 0x000000080400780c */ /* 0x000fe20003f64270 */
[C---:B------:R-:W-:Y:S01]  /*3030*/  IMAD.SHL.U32 R103, R96.reuse, 0x2, RZ ;  /* 0x0000000260677824 */ /* 0x040fe200078e00ff */
[----:B------:R-:W-:Y:S02]  /*3040*/  BSSY B1, `(.L_x_38) ;  /* 0x000000f000017945 */ /* 0x000fe40003800000 */
[----:B------:R-:W-:Y:S01]  /*3050*/  FMUL R58, R5, R90 ;  /* 0x0000005a053a7220 */ /* 0x000fe20000400000 */
[----:B------:R-:W-:Y:S02]  /*3060*/  SHF.L.U64.HI R5, R96, 0x1, R93 ;  /* 0x0000000160057819 */ /* 0x000fe4000001025d */
[----:B------:R-:W-:Y:S01]  /*3070*/  IADD3 R6, P0, P2, R103, R20, R121 ;  /* 0x0000001467067210 */ /* 0x000fe20007a1e079 */
[----:B------:R-:W-:Y:S01]  /*3080*/  FFMA R58, R59, R22, R58 ;  /* 0x000000163b3a7223 */ /* 0x000fe2000000003a */
[----:B------:R-:W-:Y:S01]  /*3090*/  IMAD.MOV.U32 R59, RZ, RZ, R111 ;  /* 0x000000ffff3b7224 */ /* 0x000fe200078e006f */
[----:B------:R-:W-:-:S02]  /*30a0*/  P2R R116, PR, RZ, 0x8 ;  /* 0x00000008ff747803 */ /* 0x000fc40000000000 */
[--C-:B------:R-:W-:Y:S02]  /*30b0*/  IADD3.X R7, R5, R21, R117.reuse, P0, P2 ;  /* 0x0000001505077210 */ /* 0x100fe400007e4475 */
[----:B------:R-:W-:Y:S02]  /*30c0*/  F2FP.F16.F32.PACK_AB R58, RZ, R58 ;  /* 0x0000003aff3a723e */ /* 0x000fe400000000ff */
[----:B------:R-:W-:Y:S02]  /*30d0*/  ISETP.GT.AND P0, PT, R3, RZ, P3 ;  /* 0x000000ff0300720c */ /* 0x000fe40001f04270 */
[----:B------:R-:W-:Y:S01]  /*30e0*/  PRMT R117, R58, 0x7610, R117 ;  /* 0x000076103a757816 */ /* 0x000fe20000000075 */
[----:B------:R-:W-:-:S05]  /*30f0*/  IMAD.MOV.U32 R58, RZ, RZ, R110 ;  /* 0x000000ffff3a7224 */ /* 0x000fca00078e006e */
[----:B------:R0:W-:Y:S05]  /*3100*/  @P1 STG.E.U16 desc[UR36][R58.64+0x2], R117 ;  /* 0x000002753a001986 */ /* 0x0001ea000c101524 */
[----:B------:R-:W-:Y:S05]  /*3110*/  @!P0 BRA `(.L_x_39) ;  /* 0x0000000000048947 */ /* 0x000fea0003800000 */
[----:B------:R3:W5:Y:S02]  /*3120*/  LDG.E.LTC128B.U16 R119, desc[UR36][R10.64+0x10] ;  /* 0x000010240a777981 */ /* 0x000764000c1e1520 */
.L_x_39:
[----:B------:R-:W-:Y:S05]  /*3130*/  BSYNC B1 ;  /* 0x0000000000017941 */ /* 0x000fea0003800000 */
.L_x_38:
[----:B0----5:R-:W-:Y:S01]  /*3140*/  HADD2.F32 R117, -RZ, R119.H0_H0 ;  /* 0x20000077ff757230 */ /* 0x021fe20000004100 */
[----:B------:R-:W-:Y:S01]  /*3150*/  ISETP.GT.AND P1, PT, R4, 0x9, PT ;  /* 0x000000090400780c */ /* 0x000fe20003f24270 */
[----:B------:R-:W-:Y:S03]  /*3160*/  BSSY B1, `(.L_x_40) ;  /* 0x0000009000017945 */ /* 0x000fe60003800000 */
[----:B------:R-:W-:Y:S01]  /*3170*/  FMUL R117, R117, R90 ;  /* 0x0000005a75757220 */ /* 0x000fe20000400000 */
[----:B------:R-:W-:-:S03]  /*3180*/  P2R R121, PR, RZ, 0x2 ;  /* 0x00000002ff797803 */ /* 0x000fc60000000000 */
[----:B------:R-:W-:-:S05]  /*3190*/  FFMA R117, R60, R22, R117 ;  /* 0x000000163c757223 */ /* 0x000fca0000000075 */
[----:B------:R-:W-:-:S05]  /*31a0*/  F2FP.F16.F32.PACK_AB R117, RZ, R117 ;  /* 0x00000075ff75723e */ /* 0x000fca00000000ff */
[----:B------:R0:W-:Y:S01]  /*31b0*/  @P0 STG.E.U16 desc[UR36][R20.64+0x10], R117 ;  /* 0x0000107514000986 */ /* 0x0001e2000c101524 */
[----:B------:R-:W-:-:S13]  /*31c0*/  ISETP.GT.AND P0, PT, R3, RZ, P1 ;  /* 0x000000ff0300720c */ /* 0x000fda0000f04270 */
[----:B0-----:R-:W-:Y:S05]  /*31d0*/  @!P0 BRA `(.L_x_41) ;  /* 0x0000000000048947 */ /* 0x001fea0003800000 */
[----:B------:R0:W5:Y:S02]  /*31e0*/  LDG.E.LTC128B.U16 R119, desc[UR36][R10.64+0x12] ;  /* 0x000012240a777981 */ /* 0x000164000c1e1520 */
.L_x_41:
[----:B------:R-:W-:Y:S05]  /*31f0*/  BSYNC B1 ;  /* 0x0000000000017941 */ /* 0x000fea0003800000 */
.L_x_40:
[----:B-----5:R-:W-:Y:S01]  /*3200*/  HADD2.F32 R117, -RZ, R119.H0_H0 ;  /* 0x20000077ff757230 */ /* 0x020fe20000004100 */
[----:B------:R-:W-:Y:S04]  /*3210*/  BSSY B1, `(.L_x_42) ;  /* 0x0000008000017945 */ /* 0x000fe80003800000 */
[----:B------:R-:W-:-:S04]  /*3220*/  FMUL R60, R117, R90 ;  /* 0x0000005a753c7220 */ /* 0x000fc80000400000 */
[----:B------:R-:W-:-:S05]  /*3230*/  FFMA R60, R61, R22, R60 ;  /* 0x000000163d3c7223 */ /* 0x000fca000000003c */
[----:B------:R-:W-:-:S05]  /*3240*/  F2FP.F16.F32.PACK_AB R60, RZ, R60 ;  /* 0x0000003cff3c723e */ /* 0x000fca00000000ff */
[----:B------:R4:W-:Y:S01]  /*3250*/  @P0 STG.E.U16 desc[UR36][R20.64+0x12], R60 ;  /* 0x0000123c14000986 */ /* 0x0009e2000c101524 */
[----:B------:R-:W-:-:S13]  /*3260*/  ISETP.GT.AND P0, PT, R3, 0x8, P3 ;  /* 0x000000080300780c */ /* 0x000fda0001f04270 */
[----:B----4-:R-:W-:Y:S05]  /*3270*/  @!P0 BRA `(.L_x_43) ;  /* 0x0000000000048947 */ /* 0x010fea0003800000 */
[----:B------:R4:W5:Y:S02]  /*3280*/  LDG.E.LTC128B.U16 R119, desc[UR36][R56.64+0x10] ;  /* 0x0000102438777981 */ /* 0x000964000c1e1520 */
.L_x_43:
[----:B------:R-:W-:Y:S05]  /*3290*/  BSYNC B1 ;  /* 0x0000000000017941 */ /* 0x000fea0003800000 */
.L_x_42:
[----:B-----5:R-:W-:Y:S01]  /*32a0*/  HADD2.F32 R61, -RZ, R119.H0_H0 ;  /* 0x20000077ff3d7230 */ /* 0x020fe20000004100 */
[----:B------:R-:W-:Y:S04]  /*32b0*/  BSSY B1, `(.L_x_44) ;  /* 0x000000a000017945 */ /* 0x000fe80003800000 */
[----:B------:R-:W-:-:S04]  /*32c0*/  FMUL R61, R61, R90 ;  /* 0x0000005a3d3d7220 */ /* 0x000fc80000400000 */
[----:B------:R-:W-:-:S05]  /*32d0*/  FFMA R61, R62, R22, R61 ;  /* 0x000000163e3d7223 */ /* 0x000fca000000003d */
[----:B------:R-:W-:-:S05]  /*32e0*/  F2FP.F16.F32.PACK_AB R61, RZ, R61 ;  /* 0x0000003dff3d723e */ /* 0x000fca00000000ff */
[----:B------:R0:W-:Y:S01]  /*32f0*/  @P0 STG.E.U16 desc[UR36][R58.64+0x10], R61 ;  /* 0x0000103d3a000986 */ /* 0x0001e2000c101524 */
[----:B------:R-:W-:-:S05]  /*3300*/  IADD3 R117, P0, R108, 0x80, RZ ;  /* 0x000000806c757810 */ /* 0x000fca0007f1e0ff */
[----:B------:R-:W-:Y:S01]  /*3310*/  IMAD.X R109, RZ, RZ, R109, P0 ;  /* 0x000000ffff6d7224 */ /* 0x000fe200000e066d */
[----:B------:R-:W-:-:S13]  /*3320*/  ISETP.GT.AND P0, PT, R3, 0x8, P1 ;  /* 0x000000080300780c */ /* 0x000fda0000f04270 */
[----:B0-----:R-:W-:Y:S05]  /*3330*/  @!P0 BRA `(.L_x_45) ;  /* 0x0000000000048947 */ /* 0x001fea0003800000 */
[----:B------:R0:W5:Y:S02]  /*3340*/  LDG.E.LTC128B.U16 R119, desc[UR36][R56.64+0x12] ;  /* 0x0000122438777981 */ /* 0x000164000c1e1520 */
.L_x_45:
[----:B------:R-:W-:Y:S05]  /*3350*/  BSYNC B1 ;  /* 0x0000000000017941 */ /* 0x000fea0003800000 */
.L_x_44:
[----:B-----5:R-:W-:Y:S01]  /*3360*/  HADD2.F32 R61, -RZ, R119.H0_H0 ;  /* 0x20000077ff3d7230 */ /* 0x020fe20000004100 */
[----:B------:R-:W-:Y:S01]  /*3370*/  ISETP.GT.AND P2, PT, R4, 0x10, PT ;  /* 0x000000100400780c */ /* 0x000fe20003f44270 */
[-C--:B------:R-:W-:Y:S01]  /*3380*/  IMAD R62, R109, R8.reuse, RZ ;  /* 0x000000086d3e7224 */ /* 0x080fe200078e02ff */
[----:B------:R-:W-:Y:S01]  /*3390*/  BSSY B1, `(.L_x_46) ;  /* 0x0000021000017945 */ /* 0x000fe20003800000 */
[----:B------:R-:W-:-:S04]  /*33a0*/  IMAD.WIDE.U32 R112, R117, R8, R112 ;  /* 0x0000000875707225 */ /* 0x000fc800078e0070 */
[----:B------:R-:W-:Y:S01]  /*33b0*/  FMUL R60, R61, R90 ;  /* 0x0000005a3d3c7220 */ /* 0x000fe20000400000 */
[----:B------:R-:W-:-:S03]  /*33c0*/  IMAD R105, R117, R9, R62 ;  /* 0x0000000975697224 */ /* 0x000fc600078e023e */
[----:B------:R-:W-:Y:S01]  /*33d0*/  FFMA R63, R63, R22, R60 ;  /* 0x000000163f3f7223 */ /* 0x000fe2000000003c */
[----:B------:R-:W-:-:S04]  /*33e0*/  IMAD.WIDE.U32 R60, R117, R8, R12 ;  /* 0x00000008753c7225 */ /* 0x000fc800078e000c */
[----:B------:R-:W-:Y:S01]  /*33f0*/  F2FP.F16.F32.PACK_AB R63, RZ, R63 ;  /* 0x0000003fff3f723e */ /* 0x000fe200000000ff */
[----:B------:R-:W-:-:S03]  /*3400*/  IMAD.IADD R61, R105, 0x1, R61 ;  /* 0x00000001693d7824 */ /* 0x000fc600078e023d */
[----:B------:R-:W-:Y:S01]  /*3410*/  PRMT R109, R63, 0x7610, R109 ;  /* 0x000076103f6d7816 */ /* 0x000fe2000000006d */
[----:B------:R-:W-:-:S04]  /*3420*/  IMAD.WIDE.U32 R62, R117, R8, R106 ;  /* 0x00000008753e7225 */ /* 0x000fc800078e006a */
[----:B------:R1:W-:Y:S01]  /*3430*/  @P0 STG.E.U16 desc[UR36][R58.64+0x12], R109 ;  /* 0x0000126d3a000986 */ /* 0x0003e2000c101524 */
[----:B------:R-:W-:Y:S02]  /*3440*/  IMAD.IADD R9, R63, 0x1, R105 ;  /* 0x000000013f097824 */ /* 0x000fe400078e0269 */
[----:B------:R-:W-:Y:S02]  /*3450*/  IMAD.IADD R105, R105, 0x1, R113 ;  /* 0x0000000169697824 */ /* 0x000fe400078e0271 */
[----:B-1----:R-:W-:Y:S01]  /*3460*/  IMAD.WIDE.U32 R108, R23, R102, R60 ;  /* 0x00000066176c7225 */ /* 0x002fe200078e003c */
[----:B------:R-:W-:-:S04]  /*3470*/  LEA R60, P0, R62, R14, 0x1 ;  /* 0x0000000e3e3c7211 */ /* 0x000fc800078008ff */
[----:B------:R-:W-:Y:S01]  /*3480*/  LEA.HI.X R61, R62, R15, R9, 0x1, P0 ;  /* 0x0000000f3e3d7211 */ /* 0x000fe200000f0c09 */
[----:B------:R-:W-:Y:S01]  /*3490*/  IMAD.IADD R9, R115, 0x1, R109 ;  /* 0x0000000173097824 */ /* 0x000fe200078e026d */
[----:B------:R-:W-:-:S04]  /*34a0*/  LEA R8, P0, R108, R14, 0x1 ;  /* 0x0000000e6c087211 */ /* 0x000fc800078008ff */
[----:B------:R-:W-:Y:S02]  /*34b0*/  LEA.HI.X R9, R108, R15, R9, 0x1, P0 ;  /* 0x0000000f6c097211 */ /* 0x000fe400000f0c09 */
[----:B------:R-:W-:-:S05]  /*34c0*/  IADD3 R104, P0, R104, R112, RZ ;  /* 0x0000007068687210 */ /* 0x000fca0007f1e0ff */
[----:B------:R-:W-:Y:S01]  /*34d0*/  IMAD.X R106, R105, 0x1, R107, P0 ;  /* 0x00000001696a7824 */ /* 0x000fe200000e066b */
[----:B------:R-:W-:-:S05]  /*34e0*/  IADD3 R62, P0, R12, R112, RZ ;  /* 0x000000700c3e7210 */ /* 0x000fca0007f1e0ff */
[----:B------:R-:W-:Y:S01]  /*34f0*/  IMAD.X R63, R13, 0x1, R105, P0 ;  /* 0x000000010d3f7824 */ /* 0x000fe200000e0669 */
[----:B------:R-:W-:Y:S01]  /*3500*/  LEA R12, P0, R104, R14, 0x1 ;  /* 0x0000000e680c7211 */ /* 0x000fe200078008ff */
[----:B------:R-:W-:-:S03]  /*3510*/  IMAD.WIDE.U32 R62, R23, R102, R62 ;  /* 0x00000066173e7225 */ /* 0x000fc600078e003e */
[----:B------:R-:W-:Y:S02]  /*3520*/  LEA.HI.X R13, R104, R15, R106, 0x1, P0 ;  /* 0x0000000f680d7211 */ /* 0x000fe400000f0c6a */
[----:B------:R-:W-:Y:S01]  /*3530*/  P2R R102, PR, RZ, 0x4 ;  /* 0x00000004ff667803 */ /* 0x000fe20000000000 */
[----:B------:R-:W-:Y:S01]  /*3540*/  IMAD.IADD R115, R115, 0x1, R63 ;  /* 0x0000000173737824 */ /* 0x000fe200078e023f */
[----:B------:R-:W-:-:S04]  /*3550*/  LEA R14, P0, R62, R14, 0x1 ;  /* 0x0000000e3e0e7211 */ /* 0x000fc800078008ff */
[----:B------:R-:W-:Y:S02]  /*3560*/  LEA.HI.X R15, R62, R15, R115, 0x1, P0 ;  /* 0x0000000f3e0f7211 */ /* 0x000fe400000f0c73 */
[----:B------:R-:W-:-:S13]  /*3570*/  ISETP.GT.AND P0, PT, R3, RZ, P2 ;  /* 0x000000ff0300720c */ /* 0x000fda0001704270 */
[----:B------:R-:W-:Y:S05]  /*3580*/  @!P0 BRA `(.L_x_47) ;  /* 0x0000000000048947 */ /* 0x000fea0003800000 */
[----:B------:R1:W5:Y:S02]  /*3590*/  LDG.E.LTC128B.U16 R119, desc[UR36][R10.64+0x20] ;  /* 0x000020240a777981 */ /* 0x000364000c1e1520 */
.L_x_47:
[----:B------:R-:W-:Y:S05]  /*35a0*/  BSYNC B1 ;  /* 0x0000000000017941 */ /* 0x000fea0003800000 */
.L_x_46:
[----:B-----5:R-:W-:Y:S01]  /*35b0*/  HADD2.F32 R23, -RZ, R119.H0_H0 ;  /* 0x20000077ff177230 */ /* 0x020fe20000004100 */
        /* <DEDUP_REMOVED lines=10> */
.L_x_49:
[----:B------:R-:W-:Y:S05]  /*3660*/  BSYNC B1 ;  /* 0x0000000000017941 */ /* 0x000fea0003800000 */
.L_x_48:
[----:B-----5:R-:W-:Y:S01]  /*3670*/  HADD2.F32 R23, -RZ, R119.H0_H0 ;  /* 0x20000077ff177230 */ /* 0x020fe20000004100 */
[----:B------:R-:W-:Y:S04]  /*3680*/  BSSY B1, `(.L_x_50) ;  /* 0x0000008000017945 */ /* 0x000fe80003800000 */
[----:B------:R-:W-:-:S04]  /*3690*/  FMUL R62, R23, R90 ;  /* 0x0000005a173e7220 */ /* 0x000fc80000400000 */
[----:B------:R-:W-:-:S05]  /*36a0*/  FFMA R62, R65, R22, R62 ;  /* 0x00000016413e7223 */ /* 0x000fca000000003e */
[----:B------:R-:W-:-:S05]  /*36b0*/  F2FP.F16.F32.PACK_AB R62, RZ, R62 ;  /* 0x0000003eff3e723e */ /* 0x000fca00000000ff */
[----:B------:R0:W-:Y:S01]  /*36c0*/  @P0 STG.E.U16 desc[UR36][R20.64+0x22], R62 ;  /* 0x0000223e14000986 */ /* 0x0001e2000c101524 */
[----:B------:R-:W-:-:S13]  /*36d0*/  ISETP.GT.AND P0, PT, R3, 0x8, P2 ;  /* 0x000000080300780c */ /* 0x000fda0001704270 */
[----:B0-----:R-:W-:Y:S05]  /*36e0*/  @!P0 BRA `(.L_x_51) ;  /* 0x0000000000048947 */ /* 0x001fea0003800000 */
[----:B------:R0:W5:Y:S02]  /*36f0*/  LDG.E.LTC128B.U16 R119, desc[UR36][R56.64+0x20] ;  /* 0x0000202438777981 */ /* 0x000164000c1e1520 */
.L_x_51:
[----:B------:R-:W-:Y:S05]  /*3700*/  BSYNC B1 ;  /* 0x0000000000017941 */ /* 0x000fea0003800000 */
.L_x_50:
        /* <DEDUP_REMOVED lines=9> */
.L_x_53:
[----:B------:R-:W-:Y:S05]  /*37a0*/  BSYNC B1 ;  /* 0x0000000000017941 */ /* 0x000fea0003800000 */
.L_x_52:
        /* <DEDUP_REMOVED lines=11> */
.L_x_55:
[----:B------:R-:W-:Y:S05]  /*3860*/  BSYNC B1 ;  /* 0x0000000000017941 */ /* 0x000fea0003800000 */
.L_x_54:
[----:B-----5:R-:W-:Y:S01]  /*3870*/  HADD2.F32 R23, -RZ, R119.H0_H0 ;  /* 0x20000077ff177230 */ /* 0x020fe20000004100 */
[----:B------:R-:W-:Y:S01]  /*3880*/  ISETP.GT.AND P1, PT, R4, 0x19, PT ;  /* 0x000000190400780c */ /* 0x000fe20003f24270 */
[----:B------:R-:W-:Y:S03]  /*3890*/  BSSY B1, `(.L_x_56) ;  /* 0x0000009000017945 */ /* 0x000fe60003800000 */
[----:B------:R-:W-:-:S04]  /*38a0*/  FMUL R23, R23, R90 ;  /* 0x0000005a17177220 */ /* 0x000fc80000400000 */
[----:B------:R-:W-:Y:S01]  /*38b0*/  FFMA R23, R68, R22, R23 ;  /* 0x0000001644177223 */ /* 0x000fe20000000017 */
[----:B------:R-:W-:-:S04]  /*38c0*/  P2R R68, PR, RZ, 0x2 ;  /* 0x00000002ff447803 */ /* 0x000fc80000000000 */
[----:B------:R-:W-:-:S05]  /*38d0*/  F2FP.F16.F32.PACK_AB R23, RZ, R23 ;  /* 0x00000017ff17723e */ /* 0x000fca00000000ff */
[----:B------:R0:W-:Y:S01]  /*38e0*/  @P0 STG.E.U16 desc[UR36][R20.64+0x30], R23 ;  /* 0x0000301714000986 */ /* 0x0001e2000c101524 */
[----:B------:R-:W-:-:S13]  /*38f0*/  ISETP.GT.AND P0, PT, R3, RZ, P1 ;  /* 0x000000ff0300720c */ /* 0x000fda0000f04270 */
[----:B0-----:R-:W-:Y:S05]  /*3900*/  @!P0 BRA `(.L_x_57) ;  /* 0x0000000000048947 */ /* 0x001fea0003800000 */
[----:B------:R0:W5:Y:S02]  /*3910*/  LDG.E.LTC128B.U16 R119, desc[UR36][R10.64+0x32] ;  /* 0x000032240a777981 */ /* 0x000164000c1e1520 */
.L_x_57:
[----:B------:R-:W-:Y:S05]  /*3920*/  BSYNC B1 ;  /* 0x0000000000017941 */ /* 0x000fea0003800000 */
.L_x_56:
        /* <DEDUP_REMOVED lines=9> */
.L_x_59:
[----:B------:R-:W-:Y:S05]  /*39c0*/  BSYNC B1 ;  /* 0x0000000000017941 */ /* 0x000fea0003800000 */
.L_x_58:
        /* <DEDUP_REMOVED lines=9> */
.L_x_61:
[----:B------:R-:W-:Y:S05]  /*3a60*/  BSYNC B1 ;  /* 0x0000000000017941 */ /* 0x000fea0003800000 */
.L_x_60:
        /* <DEDUP_REMOVED lines=11> */
.L_x_63:
[----:B------:R-:W-:Y:S05]  /*3b20*/  BSYNC B1 ;  /* 0x0000000000017941 */ /* 0x000fea0003800000 */
.L_x_62:
        /* <DEDUP_REMOVED lines=11> */
.L_x_65:
[----:B------:R-:W-:Y:S05]  /*3be0*/  BSYNC B1 ;  /* 0x0000000000017941 */ /* 0x000fea0003800000 */
.L_x_64:
        /* <DEDUP_REMOVED lines=9> */
.L_x_67:
[----:B------:R-:W-:Y:S05]  /*3c80*/  BSYNC B1 ;  /* 0x0000000000017941 */ /* 0x000fea0003800000 */
.L_x_66:
        /* <DEDUP_REMOVED lines=9> */
.L_x_69:
[----:B------:R-:W-:Y:S05]  /*3d20*/  BSYNC B1 ;  /* 0x0000000000017941 */ /* 0x000fea0003800000 */
.L_x_68:
        /* <DEDUP_REMOVED lines=11> */
.L_x_71:
[----:B------:R-:W-:Y:S05]  /*3de0*/  BSYNC B1 ;  /* 0x0000000000017941 */ /* 0x000fea0003800000 */
.L_x_70:
[----:B-----5:R-:W-:Y:S01]  /*3df0*/  HADD2.F32 R23, -RZ, R119.H0_H0 ;  /* 0x20000077ff177230 */ /* 0x020fe20000004100 */
[----:B------:R-:W-:Y:S01]  /*3e00*/  ISETP.GT.AND P4, PT, R4, 0x29, PT ;  /* 0x000000290400780c */ /* 0x000fe20003f84270 */
[----:B------:R-:W-:Y:S03]  /*3e10*/  BSSY B1, `(.L_x_72) ;  /* 0x0000009000017945 */ /* 0x000fe60003800000 */
[----:B------:R-:W-:-:S04]  /*3e20*/  FMUL R23, R23, R90 ;  /* 0x0000005a17177220 */ /* 0x000fc80000400000 */
[----:B------:R-:W-:-:S05]  /*3e30*/  FFMA R23, R76, R22, R23 ;  /* 0x000000164c177223 */ /* 0x000fca0000000017 */
[----:B------:R-:W-:-:S05]  /*3e40*/  F2FP.F16.F32.PACK_AB R23, RZ, R23 ;  /* 0x00000017ff17723e */ /* 0x000fca00000000ff */
[----:B------:R1:W-:Y:S01]  /*3e50*/  @P0 STG.E.U16 desc[UR36][R20.64+0x50], R23 ;  /* 0x0000501714000986 */ /* 0x0003e2000c101524 */
[----:B------:R-:W-:Y:S02]  /*3e60*/  ISETP.GT.AND P0, PT, R3, RZ, P4 ;  /* 0x000000ff0300720c */ /* 0x000fe40002704270 */
[----:B-1----:R-:W-:-:S11]  /*3e70*/  P2R R23, PR, RZ, 0x10 ;  /* 0x00000010ff177803 */ /* 0x002fd60000000000 */
[----:B------:R-:W-:Y:S05]  /*3e80*/  @!P0 BRA `(.L_x_73) ;  /* 0x0000000000048947 */ /* 0x000fea0003800000 */
[----:B------:R1:W5:Y:S02]  /*3e90*/  LDG.E.LTC128B.U16 R119, desc[UR36][R10.64+0x52] ;  /* 0x000052240a777981 */ /* 0x000364000c1e1520 */
.L_x_73:
[----:B------:R-:W-:Y:S05]  /*3ea0*/  BSYNC B1 ;  /* 0x0000000000017941 */ /* 0x000fea0003800000 */
.L_x_72:
        /* <DEDUP_REMOVED lines=9> */
.L_x_75:
[----:B------:R-:W-:Y:S05]  /*3f40*/  BSYNC B1 ;  /* 0x0000000000017941 */ /* 0x000fea0003800000 */
.L_x_74:
        /* <DEDUP_REMOVED lines=9> */
.L_x_77:
[----:B------:R-:W-:Y:S05]  /*3fe0*/  BSYNC B1 ;  /* 0x0000000000017941 */ /* 0x000fea0003800000 */
.L_x_76:
[----:B-----5:R-:W-:Y:S01]  /*3ff0*/  HADD2.F32 R23, -RZ, R119.H0_H0 ;  /* 0x20000077ff177230 */ /* 0x020fe20000004100 */
[----:B------:R-:W-:Y:S01]  /*4000*/  ISETP.GT.AND P6, PT, R4, 0x30, PT ;  /* 0x000000300400780c */ /* 0x000fe20003fc4270 */
[----:B------:R-:W-:Y:S03]  /*4010*/  BSSY B1, `(.L_x_78) ;  /* 0x0000008000017945 */ /* 0x000fe60003800000 */
[----:B------:R-:W-:-:S04]  /*4020*/  FMUL R62, R23, R90 ;  /* 0x0000005a173e7220 */ /* 0x000fc80000400000 */
[----:B------:R-:W-:-:S05]  /*4030*/  FFMA R62, R79, R22, R62 ;  /* 0x000000164f3e7223 */ /* 0x000fca000000003e */
[----:B------:R-:W-:-:S05]  /*4040*/  F2FP.F16.F32.PACK_AB R62, RZ, R62 ;  /* 0x0000003eff3e723e */ /* 0x000fca00000000ff */
[----:B------:R0:W-:Y:S01]  /*4050*/  @P0 STG.E.U16 desc[UR36][R58.64+0x52], R62 ;  /* 0x0000523e3a000986 */ /* 0x0001e2000c101524 */
[----:B------:R-:W-:-:S13]  /*4060*/  ISETP.GT.AND P0, PT, R3, RZ, P6 ;  /* 0x000000ff0300720c */ /* 0x000fda0003704270 */
[----:B0-----:R-:W-:Y:S05]  /*4070*/  @!P0 BRA `(.L_x_79) ;  /* 0x0000000000048947 */ /* 0x001fea0003800000 */
[----:B------:R0:W5:Y:S02]  /*4080*/  LDG.E.LTC128B.U16 R119, desc[UR36][R10.64+0x60] ;  /* 0x000060240a777981 */ /* 0x000164000c1e1520 */
.L_x_79:
[----:B------:R-:W-:Y:S05]  /*4090*/  BSYNC B1 ;  /* 0x0000000000017941 */ /* 0x000fea0003800000 */
.L_x_78:
        /* <DEDUP_REMOVED lines=10> */
.L_x_81:
[----:B------:R-:W-:Y:S05]  /*4140*/  BSYNC B1 ;  /* 0x0000000000017941 */ /* 0x000fea0003800000 */
.L_x_80:
        /* <DEDUP_REMOVED lines=9> */
.L_x_83:
[----:B------:R-:W-:Y:S05]  /*41e0*/  BSYNC B1 ;  /* 0x0000000000017941 */ /* 0x000fea0003800000 */
.L_x_82:
        /* <DEDUP_REMOVED lines=9> */
.L_x_85:
[----:B------:R-:W-:Y:S05]  /*4280*/  BSYNC B1 ;  /* 0x0000000000017941 */ /* 0x000fea0003800000 */
.L_x_84:
        /* <DEDUP_REMOVED lines=10> */
.L_x_87:
[----:B------:R-:W-:Y:S05]  /*4330*/  BSYNC B1 ;  /* 0x0000000000017941 */ /* 0x000fea0003800000 */
.L_x_86:
[----:B-----5:R-:W-:Y:S01]  /*4340*/  HADD2.F32 R23, -RZ, R119.H0_H0 ;  /* 0x20000077ff177230 */ /* 0x020fe20000004100 */
[----:B------:R-:W-:Y:S04]  /*4350*/  BSSY B1, `(.L_x_88) ;  /* 0x000000f000017945 */ /* 0x000fe80003800000 */
[----:B------:R-:W-:-:S04]  /*4360*/  FMUL R23, R23, R90 ;  /* 0x0000005a17177220 */ /* 0x000fc80000400000 */
[----:B------:R-:W-:-:S05]  /*4370*/  FFMA R23, R84, R22, R23 ;  /* 0x0000001654177223 */ /* 0x000fca0000000017 */
[----:B------:R-:W-:-:S05]  /*4380*/  F2FP.F16.F32.PACK_AB R23, RZ, R23 ;  /* 0x00000017ff17723e */ /* 0x000fca00000000ff */
[----:B------:R0:W-:Y:S01]  /*4390*/  @P0 STG.E.U16 desc[UR36][R20.64+0x70], R23 ;  /* 0x0000701714000986 */ /* 0x0001e2000c101524 */
[----:B------:R-:W-:-:S05]  /*43a0*/  IADD3 R64, P0, R103, R110, RZ ;  /* 0x0000006e67407210 */ /* 0x000fca0007f1e0ff */
[----:B------:R-:W-:Y:S01]  /*43b0*/  IMAD.X R65, R5, 0x1, R111, P0 ;  /* 0x0000000105417824 */ /* 0x000fe200000e066f */
[----:B------:R-:W-:-:S05]  /*43c0*/  IADD3 R66, P0, R103, R110, RZ ;  /* 0x0000006e67427210 */ /* 0x000fca0007f1e0ff */
[----:B------:R-:W-:Y:S01]  /*43d0*/  IMAD.X R67, R5, 0x1, R111, P0 ;  /* 0x0000000105437824 */ /* 0x000fe200000e066f */
[----:B------:R-:W-:-:S05]  /*43e0*/  IADD3 R62, P0, R103, R20, RZ ;  /* 0x00000014673e7210 */ /* 0x000fca0007f1e0ff */
[----:B------:R-:W-:Y:S01]  /*43f0*/  IMAD.X R63, R5, 0x1, R21, P0 ;  /* 0x00000001053f7824 */ /* 0x000fe200000e0615 */
[----:B------:R-:W-:-:S04]  /*4400*/  ISETP.GT.AND P0, PT, R4, 0x39, PT ;  /* 0x000000390400780c */ /* 0x000fc80003f04270 */
[----:B------:R-:W-:-:S13]  /*4410*/  ISETP.GT.AND P3, PT, R3, RZ, P0 ;  /* 0x000000ff0300720c */ /* 0x000fda0000764270 */
[----:B0-----:R-:W-:Y:S05]  /*4420*/  @!P3 BRA `(.L_x_89) ;  /* 0x000000000004b947 */ /* 0x001fea0003800000 */
[----:B------:R0:W5:Y:S02]  /*4430*/  LDG.E.LTC128B.U16 R119, desc[UR36][R10.64+0x72] ;  /* 0x000072240a777981 */ /* 0x000164000c1e1520 */
.L_x_89:
[----:B------:R-:W-:Y:S05]  /*4440*/  BSYNC B1 ;  /* 0x0000000000017941 */ /* 0x000fea0003800000 */
.L_x_88:
        /* <DEDUP_REMOVED lines=9> */
.L_x_91:
[----:B------:R-:W-:Y:S05]  /*44e0*/  BSYNC B1 ;  /* 0x0000000000017941 */ /* 0x000fea0003800000 */
.L_x_90:
        /* <DEDUP_REMOVED lines=9> */
.L_x_93:
[----:B------:R-:W-:Y:S05]  /*4580*/  BSYNC B1 ;  /* 0x0000000000017941 */ /* 0x000fea0003800000 */
.L_x_92:
[----:B-----5:R-:W-:-:S05]  /*4590*/  HADD2.F32 R5, -RZ, R119.H0_H0 ;  /* 0x20000077ff057230 */ /* 0x020fca0000004100 */
[----:B------:R-:W-:-:S04]  /*45a0*/  FMUL R4, R5, R90 ;  /* 0x0000005a05047220 */ /* 0x000fc80000400000 */
[----:B------:R-:W-:-:S05]  /*45b0*/  FFMA R4, R87, R22, R4 ;  /* 0x0000001657047223 */ /* 0x000fca0000000004 */
[----:B------:R-:W-:-:S05]  /*45c0*/  F2FP.F16.F32.PACK_AB R4, RZ, R4 ;  /* 0x00000004ff04723e */ /* 0x000fca00000000ff */
[----:B------:R0:W-:Y:S01]  /*45d0*/  @P3 STG.E.U16 desc[UR36][R58.64+0x72], R4 ;  /* 0x000072043a003986 */ /* 0x0001e2000c101524 */
[----:B------:R-:W-:-:S13]  /*45e0*/  ISETP.GT.AND P3, PT, R3, 0x80, P5 ;  /* 0x000000800300780c */ /* 0x000fda0002f64270 */
[----:B------:R-:W2:Y:S01]  /*45f0*/  @P3 LDG.E.LTC128B.U16 R119, desc[UR36][R60.64] ;  /* 0x000000243c773981 */ /* 0x000ea2000c1e1520 */
[----:B------:R-:W-:Y:S01]  /*4600*/  BSSY B1, `(.L_x_94) ;  /* 0x000000a000017945 */ /* 0x000fe20003800000 */
[----:B--2---:R-:W-:-:S05]  /*4610*/  HADD2.F32 R5, -RZ, R119.H0_H0 ;  /* 0x20000077ff057230 */ /* 0x004fca0000004100 */
[----:B------:R-:W-:-:S04]  /*4620*/  FMUL R5, R5, R90 ;  /* 0x0000005a05057220 */ /* 0x000fc80000400000 */
[----:B------:R-:W-:-:S05]  /*4630*/  FFMA R5, R24, R22, R5 ;  /* 0x0000001618057223 */ /* 0x000fca0000000005 */
[----:B------:R-:W-:-:S05]  /*4640*/  F2FP.F16.F32.PACK_AB R5, RZ, R5 ;  /* 0x00000005ff05723e */ /* 0x000fca00000000ff */
[----:B------:R0:W-:Y:S01]  /*4650*/  @P3 STG.E.U16 desc[UR36][R62.64], R5 ;  /* 0x000000053e003986 */ /* 0x0001e2000c101524 */
[----:B------:R-:W-:-:S04]  /*4660*/  ISETP.NE.AND P3, PT, R120, RZ, PT ;  /* 0x000000ff7800720c */ /* 0x000fc80003f65270 */
[----:B------:R-:W-:-:S13]  /*4670*/  ISETP.GT.AND P3, PT, R3, 0x80, P3 ;  /* 0x000000800300780c */ /* 0x000fda0001f64270 */
[----:B0-----:R-:W-:Y:S05]  /*4680*/  @!P3 BRA `(.L_x_95) ;  /* 0x000000000004b947 */ /* 0x001fea0003800000 */
[----:B------:R0:W5:Y:S02]  /*4690*/  LDG.E.LTC128B.U16 R119, desc[UR36][R8.64+0x2] ;  /* 0x0000022408777981 */ /* 0x000164000c1e1520 */
.L_x_95:
[----:B------:R-:W-:Y:S05]  /*46a0*/  BSYNC B1 ;  /* 0x0000000000017941 */ /* 0x000fea0003800000 */
.L_x_94:
[----:B-----5:R-:W-:Y:S01]  /*46b0*/  HADD2.F32 R5, -RZ, R119.H0_H0 ;  /* 0x20000077ff057230 */ /* 0x020fe20000004100 */
[----:B------:R-:W-:Y:S01]  /*46c0*/  ISETP.GT.AND P5, PT, R3, 0x88, P5 ;  /* 0x000000880300780c */ /* 0x000fe20002fa4270 */
[----:B------:R-:W-:Y:S03]  /*46d0*/  BSSY B1, `(.L_x_96) ;  /* 0x000000a000017945 */ /* 0x000fe60003800000 */
[----:B------:R-:W-:Y:S01]  /*46e0*/  FMUL R4, R5, R90 ;  /* 0x0000005a05047220 */ /* 0x000fe20000400000 */
[----:B------:R-:W-:-:S03]  /*46f0*/  @P3 IMAD.MOV.U32 R5, RZ, RZ, R63 ;  /* 0x000000ffff053224 */ /* 0x000fc600078e003f */
[----:B------:R-:W-:-:S05]  /*4700*/  FFMA R4, R25, R22, R4 ;  /* 0x0000001619047223 */ /* 0x000fca0000000004 */
[----:B------:R-:W-:-:S04]  /*4710*/  F2FP.F16.F32.PACK_AB R4, RZ, R4 ;  /* 0x00000004ff04723e */ /* 0x000fc800000000ff */
[----:B-1-3--:R-:W-:Y:S01]  /*4720*/  PRMT R10, R4, 0x7610, R10 ;  /* 0x00007610040a7816 */ /* 0x00afe2000000000a */
[----:B------:R-:W-:-:S05]  /*4730*/  @P3 IMAD.MOV.U32 R4, RZ, RZ, R62 ;  /* 0x000000ffff043224 */ /* 0x000fca00078e003e */
[----:B------:R1:W-:Y:S01]  /*4740*/  @P3 STG.E.U16 desc[UR36][R4.64+0x2], R10 ;  /* 0x0000020a04003986 */ /* 0x0003e2000c101524 */
[----:B------:R-:W-:Y:S05]  /*4750*/  @!P5 BRA `(.L_x_97) ;  /* 0x000000000004d947 */ /* 0x000fea0003800000 */
[----:B------:R2:W5:Y:S02]  /*4760*/  LDG.E.LTC128B.U16 R119, desc[UR36][R12.64] ;  /* 0x000000240c777981 */ /* 0x000564000c1e1520 */
.L_x_97:
[----:B------:R-:W-:Y:S05]  /*4770*/  BSYNC B1 ;  /* 0x0000000000017941 */ /* 0x000fea0003800000 */
.L_x_96:
[----:B-1---5:R-:W-:Y:S01]  /*4780*/  HADD2.F32 R5, -RZ, R119.H0_H0 ;  /* 0x20000077ff057230 */ /* 0x022fe20000004100 */
[----:B------:R-:W-:Y:S01]  /*4790*/  ISETP.NE.AND P3, PT, R120, RZ, PT ;  /* 0x000000ff7800720c */ /* 0x000fe20003f65270 */
[----:B------:R-:W-:Y:S03]  /*47a0*/  BSSY B1, `(.L_x_98) ;  /* 0x0000008000017945 */ /* 0x000fe60003800000 */
[----:B------:R-:W-:Y:S01]  /*47b0*/  FMUL R5, R5, R90 ;  /* 0x0000005a05057220 */ /* 0x000fe20000400000 */
[----:B------:R-:W-:-:S03]  /*47c0*/  ISETP.GT.AND P3, PT, R3, 0x88, P3 ;  /* 0x000000880300780c */ /* 0x000fc60001f64270 */
[----:B------:R-:W-:-:S05]  /*47d0*/  FFMA R5, R26, R22, R5 ;  /* 0x000000161a057223 */ /* 0x000fca0000000005 */
[----:B------:R-:W-:-:S05]  /*47e0*/  F2FP.F16.F32.PACK_AB R5, RZ, R5 ;  /* 0x00000005ff05723e */ /* 0x000fca00000000ff */
[----:B------:R1:W-:Y:S01]  /*47f0*/  @P5 STG.E.U16 desc[UR36][R64.64], R5 ;  /* 0x0000000540005986 */ /* 0x0003e2000c101524 */
[----:B------:R-:W-:Y:S05]  /*4800*/  @!P3 BRA `(.L_x_99) ;  /* 0x000000000004b947 */ /* 0x000fea0003800000 */
[----:B------:R3:W5:Y:S02]  /*4810*/  LDG.E.LTC128B.U16 R119, desc[UR36][R14.64+0x2] ;  /* 0x000002240e777981 */ /* 0x000764000c1e1520 */
.L_x_99:
[----:B------:R-:W-:Y:S05]  /*4820*/  BSYNC B1 ;  /* 0x0000000000017941 */ /* 0x000fea0003800000 */
.L_x_98:
[----:B-1---5:R-:W-:Y:S01]  /*4830*/  HADD2.F32 R5, -RZ, R119.H0_H0 ;  /* 0x20000077ff057230 */ /* 0x022fe20000004100 */
[----:B------:R-:W-:Y:S01]  /*4840*/  ISETP.NE.AND P5, PT, R116, RZ, PT ;  /* 0x000000ff7400720c */ /* 0x000fe20003fa5270 */
[----:B------:R-:W-:Y:S03]  /*4850*/  BSSY B1, `(.L_x_100) ;  /* 0x0000008000017945 */ /* 0x000fe60003800000 */
[----:B------:R-:W-:-:S04]  /*4860*/  FMUL R4, R5, R90 ;  /* 0x0000005a05047220 */ /* 0x000fc80000400000 */
[----:B------:R-:W-:-:S05]  /*4870*/  FFMA R4, R27, R22, R4 ;  /* 0x000000161b047223 */ /* 0x000fca0000000004 */
[----:B------:R-:W-:-:S05]  /*4880*/  F2FP.F16.F32.PACK_AB R4, RZ, R4 ;  /* 0x00000004ff04723e */ /* 0x000fca00000000ff */
[----:B------:R1:W-:Y:S01]  /*4890*/  @P3 STG.E.U16 desc[UR36][R66.64+0x2], R4 ;  /* 0x0000020442003986 */ /* 0x0003e2000c101524 */
[----:B------:R-:W-:-:S13]  /*48a0*/  ISETP.GT.AND P3, PT, R3, 0x80, P5 ;  /* 0x000000800300780c */ /* 0x000fda0002f64270 */
[----:B-1----:R-:W-:Y:S05]  /*48b0*/  @!P3 BRA `(.L_x_101) ;  /* 0x000000000004b947 */ /* 0x002fea0003800000 */
[----:B------:R1:W5:Y:S02]  /*48c0*/  LDG.E.LTC128B.U16 R119, desc[UR36][R8.64+0x10] ;  /* 0x0000102408777981 */ /* 0x000364000c1e1520 */
.L_x_101:
[----:B------:R-:W-:Y:S05]  /*48d0*/  BSYNC B1 ;  /* 0x0000000000017941 */ /* 0x000fea0003800000 */
.L_x_100:
[----:B-----5:R-:W-:Y:S01]  /*48e0*/  HADD2.F32 R5, -RZ, R119.H0_H0 ;  /* 0x20000077ff057230 */ /* 0x020fe20000004100 */
[----:B------:R-:W-:Y:S01]  /*48f0*/  ISETP.NE.AND P5, PT, R121, RZ, PT ;  /* 0x000000ff7900720c */ /* 0x000fe20003fa5270 */
[----:B------:R-:W-:Y:S01]  /*4900*/  @P3 IMAD.MOV.U32 R4, RZ, RZ, R62 ;  /* 0x000000ffff043224 */ /* 0x000fe200078e003e */
[----:B------:R-:W-:Y:S02]  /*4910*/  BSSY B1, `(.L_x_102) ;  /* 0x000000a000017945 */ /* 0x000fe40003800000 */
[----:B------:R-:W-:-:S04]  /*4920*/  FMUL R5, R5, R90 ;  /* 0x0000005a05057220 */ /* 0x000fc80000400000 */
[----:B------:R-:W-:-:S05]  /*4930*/  FFMA R5, R28, R22, R5 ;  /* 0x000000161c057223 */ /* 0x000fca0000000005 */
[----:B------:R-:W-:-:S04]  /*4940*/  F2FP.F16.F32.PACK_AB R5, RZ, R5 ;  /* 0x00000005ff05723e */ /* 0x000fc800000000ff */
[----:B------:R-:W-:Y:S01]  /*4950*/  PRMT R10, R5, 0x7610, R10 ;  /* 0x00007610050a7816 */ /* 0x000fe2000000000a */
[----:B------:R-:W-:-:S05]  /*4960*/  @P3 IMAD.MOV.U32 R5, RZ, RZ, R63 ;  /* 0x000000ffff053224 */ /* 0x000fca00078e003f */
[----:B------:R0:W-:Y:S01]  /*4970*/  @P3 STG.E.U16 desc[UR36][R4.64+0x10], R10 ;  /* 0x0000100a04003986 */ /* 0x0001e2000c101524 */
[----:B------:R-:W-:-:S13]  /*4980*/  ISETP.GT.AND P3, PT, R3, 0x80, P5 ;  /* 0x000000800300780c */ /* 0x000fda0002f64270 */
[----:B0-----:R-:W-:Y:S05]  /*4990*/  @!P3 BRA `(.L_x_103) ;  /* 0x000000000004b947 */ /* 0x001fea0003800000 */
[----:B------:R0:W5:Y:S02]  /*49a0*/  LDG.E.LTC128B.U16 R119, desc[UR36][R8.64+0x12] ;  /* 0x0000122408777981 */ /* 0x000164000c1e1520 */
.L_x_103:
[----:B------:R-:W-:Y:S05]  /*49b0*/  BSYNC B1 ;  /* 0x0000000000017941 */ /* 0x000fea0003800000 */
.L_x_102:
[----:B-----5:R-:W-:Y:S01]  /*49c0*/  HADD2.F32 R5, -RZ, R119.H0_H0 ;  /* 0x20000077ff057230 */ /* 0x020fe20000004100 */
[----:B------:R-:W-:Y:S04]  /*49d0*/  BSSY B1, `(.L_x_104) ;  /* 0x000000c000017945 */ /* 0x000fe80003800000 */
[----:B------:R-:W-:Y:S01]  /*49e0*/  FMUL R4, R5, R90 ;  /* 0x0000005a05047220 */ /* 0x000fe20000400000 */
[----:B------:R-:W-:-:S03]  /*49f0*/  @P3 IMAD.MOV.U32 R5, RZ, RZ, R63 ;  /* 0x000000ffff053224 */ /* 0x000fc600078e003f */
[----:B------:R-:W-:-:S05]  /*4a00*/  FFMA R4, R29, R22, R4 ;  /* 0x000000161d047223 */ /* 0x000fca0000000004 */
[----:B------:R-:W-:-:S04]  /*4a10*/  F2FP.F16.F32.PACK_AB R4, RZ, R4 ;  /* 0x00000004ff04723e */ /* 0x000fc800000000ff */
[----:B------:R-:W-:Y:S01]  /*4a20*/  PRMT R10, R4, 0x7610, R10 ;  /* 0x00007610040a7816 */ /* 0x000fe2000000000a */
[----:B------:R-:W-:-:S05]  /*4a30*/  @P3 IMAD.MOV.U32 R4, RZ, RZ, R62 ;  /* 0x000000ffff043224 */ /* 0x000fca00078e003e */
[----:B------:R0:W-:Y:S01]  /*4a40*/  @P3 STG.E.U16 desc[UR36][R4.64+0x12], R10 ;  /* 0x0000120a04003986 */ /* 0x0001e2000c101524 */
[----:B------:R-:W-:-:S04]  /*4a50*/  ISETP.NE.AND P3, PT, R116, RZ, PT ;  /* 0x000000ff7400720c */ /* 0x000fc80003f65270 */
[----:B------:R-:W-:-:S13]  /*4a60*/  ISETP.GT.AND P3, PT, R3, 0x88, P3 ;  /* 0x000000880300780c */ /* 0x000fda0001f64270 */
[----:B0-----:R-:W-:Y:S05]  /*4a70*/  @!P3 BRA `(.L_x_105) ;  /* 0x000000000004b947 */ /* 0x001fea0003800000 */
[----:B------:R0:W5:Y:S02]  /*4a80*/  LDG.E.LTC128B.U16 R119, desc[UR36][R14.64+0x10] ;  /* 0x000010240e777981 */ /* 0x000164000c1e1520 */
.L_x_105:
[----:B------:R-:W-:Y:S05]  /*4a90*/  BSYNC B1 ;  /* 0x0000000000017941 */ /* 0x000fea0003800000 */
.L_x_104:
        /* <DEDUP_REMOVED lines=9> */
.L_x_107:
[----:B------:R-:W-:Y:S05]  /*4b30*/  BSYNC B1 ;  /* 0x0000000000017941 */ /* 0x000fea0003800000 */
.L_x_106:
[----:B-----5:R-:W-:Y:S01]  /*4b40*/  HADD2.F32 R5, -RZ, R119.H0_H0 ;  /* 0x20000077ff057230 */ /* 0x020fe20000004100 */
[----:B------:R-:W-:Y:S01]  /*4b50*/  ISETP.NE.AND P5, PT, R102, RZ, PT ;  /* 0x000000ff6600720c */ /* 0x000fe20003fa5270 */
[----:B------:R-:W-:Y:S03]  /*4b60*/  BSSY B1, `(.L_x_108) ;  /* 0x000000b000017945 */ /* 0x000fe60003800000 */
[----:B------:R-:W-:Y:S01]  /*4b70*/  FMUL R4, R5, R90 ;  /* 0x0000005a05047220 */ /* 0x000fe20000400000 */
[----:B------:R-:W-:-:S03]  /*4b80*/  @P3 IMAD.MOV.U32 R5, RZ, RZ, R7 ;  /* 0x000000ffff053224 */ /* 0x000fc600078e0007 */
        /* <DEDUP_REMOVED lines=8> */
.L_x_109:
[----:B------:R-:W-:Y:S05]  /*4c10*/  BSYNC B1 ;  /* 0x0000000000017941 */ /* 0x000fea0003800000 */
.L_x_108:
        /* <DEDUP_REMOVED lines=13> */
.L_x_111:
[----:B------:R-:W-:Y:S05]  /*4cf0*/  BSYNC B1 ;  /* 0x0000000000017941 */ /* 0x000fea0003800000 */
.L_x_110:
        /* <DEDUP_REMOVED lines=13> */
.L_x_113:
[----:B------:R-:W-:Y:S05]  /*4dd0*/  BSYNC B1 ;  /* 0x0000000000017941 */ /* 0x000fea0003800000 */
.L_x_112:
[----:B-----5:R-:W-:Y:S01]  /*4de0*/  HADD2.F32 R5, -RZ, R119.H0_H0 ;  /* 0x20000077ff057230 */ /* 0x020fe20000004100 */
[----:B------:R-:W-:Y:S01]  /*4df0*/  BSSY B1, `(.L_x_114) ;  /* 0x000000b000017945 */ /* 0x000fe20003800000 */
[----:B------:R-:W-:-:S03]  /*4e00*/  @P3 IMAD.MOV.U32 R4, RZ, RZ, R6 ;  /* 0x000000ffff043224 */ /* 0x000fc600078e0006 */
        /* <DEDUP_REMOVED lines=9> */
.L_x_115:
[----:B------:R-:W-:Y:S05]  /*4ea0*/  BSYNC B1 ;  /* 0x0000000000017941 */ /* 0x000fea0003800000 */
.L_x_114:
        /* <DEDUP_REMOVED lines=13> */
.L_x_117:
[----:B------:R-:W-:Y:S05]  /*4f80*/  BSYNC B1 ;  /* 0x0000000000017941 */ /* 0x000fea0003800000 */
.L_x_116:
        /* <DEDUP_REMOVED lines=13> */
.L_x_119:
[----:B------:R-:W-:Y:S05]  /*5060*/  BSYNC B1 ;  /* 0x0000000000017941 */ /* 0x000fea0003800000 */
.L_x_118:
        /* <DEDUP_REMOVED lines=13> */
.L_x_121:
[----:B------:R-:W-:Y:S05]  /*5140*/  BSYNC B1 ;  /* 0x0000000000017941 */ /* 0x000fea0003800000 */
.L_x_120:
        /* <DEDUP_REMOVED lines=12> */
.L_x_123:
[----:B------:R-:W-:Y:S05]  /*5210*/  BSYNC B1 ;  /* 0x0000000000017941 */ /* 0x000fea0003800000 */
.L_x_122:
        /* <DEDUP_REMOVED lines=13> */
.L_x_125:
[----:B------:R-:W-:Y:S05]  /*52f0*/  BSYNC B1 ;  /* 0x0000000000017941 */ /* 0x000fea0003800000 */
.L_x_124:
        /* <DEDUP_REMOVED lines=13> */
.L_x_127:
[----:B------:R-:W-:Y:S05]  /*53d0*/  BSYNC B1 ;  /* 0x0000000000017941 */ /* 0x000fea0003800000 */
.L_x_126:
        /* <DEDUP_REMOVED lines=13> */
.L_x_129:
[----:B------:R-:W-:Y:S05]  /*54b0*/  BSYNC B1 ;  /* 0x0000000000017941 */ /* 0x000fea0003800000 */
.L_x_128:
        /* <DEDUP_REMOVED lines=12> */
.L_x_131:
[----:B------:R-:W-:Y:S05]  /*5580*/  BSYNC B1 ;  /* 0x0000000000017941 */ /* 0x000fea0003800000 */
.L_x_130:
        /* <DEDUP_REMOVED lines=13> */
.L_x_133:
[----:B------:R-:W-:Y:S05]  /*5660*/  BSYNC B1 ;  /* 0x0000000000017941 */ /* 0x000fea0003800000 */
.L_x_132:
        /* <DEDUP_REMOVED lines=12> */
.L_x_135:
[----:B------:R-:W-:Y:S05]  /*5730*/  BSYNC B1 ;  /* 0x0000000000017941 */ /* 0x000fea0003800000 */
.L_x_134:
        /* <DEDUP_REMOVED lines=12> */
.L_x_137:
[----:B------:R-:W-:Y:S05]  /*5800*/  BSYNC B1 ;  /* 0x0000000000017941 */ /* 0x000fea0003800000 */
.L_x_136:
        /* <DEDUP_REMOVED lines=12> */
.L_x_139:
[----:B------:R-:W-:Y:S05]  /*58d0*/  BSYNC B1 ;  /* 0x0000000000017941 */ /* 0x000fea0003800000 */
.L_x_138:
        /* <DEDUP_REMOVED lines=12> */
.L_x_141:
[----:B------:R-:W-:Y:S05]  /*59a0*/  BSYNC B1 ;  /* 0x0000000000017941 */ /* 0x000fea0003800000 */
.L_x_140:
        /* <DEDUP_REMOVED lines=12> */
.L_x_143:
[----:B------:R-:W-:Y:S05]  /*5a70*/  BSYNC B1 ;  /* 0x0000000000017941 */ /* 0x000fea0003800000 */
.L_x_142:
[----:B-----5:R-:W-:Y:S01]  /*5a80*/  HADD2.F32 R5, -RZ, R119.H0_H0 ;  /* 0x20000077ff057230 */ /* 0x020fe20000004100 */
[----:B------:R-:W-:Y:S01]  /*5a90*/  ISETP.GT.AND P6, PT, R3, 0x88, P6 ;  /* 0x000000880300780c */ /* 0x000fe200037c4270 */
        /* <DEDUP_REMOVED lines=8> */
[----:B------:R-:W-:Y:S05]  /*5b20*/  @!P6 BRA `(.L_x_145) ;  /* 0x000000000004e947 */ /* 0x000fea0003800000 */
[----:B------:R0:W5:Y:S02]  /*5b30*/  LDG.E.LTC128B.U16 R119, desc[UR36][R14.64+0x60] ;  /* 0x000060240e777981 */ /* 0x000164000c1e1520 */
.L_x_145:
[----:B------:R-:W-:Y:S05]  /*5b40*/  BSYNC B1 ;  /* 0x0000000000017941 */ /* 0x000fea0003800000 */
.L_x_144:
[----:B0----5:R-:W-:Y:S01]  /*5b50*/  HADD2.F32 R5, -RZ, R119.H0_H0 ;  /* 0x20000077ff057230 */ /* 0x021fe20000004100 */
[----:B------:R-:W-:Y:S01]  /*5b60*/  ISETP.GT.AND P2, PT, R3, 0x88, P2 ;  /* 0x000000880300780c */ /* 0x000fe20001744270 */
        /* <DEDUP_REMOVED lines=8> */
[----:B------:R-:W-:Y:S05]  /*5bf0*/  @!P2 BRA `(.L_x_147) ;  /* 0x000000000004a947 */ /* 0x000fea0003800000 */
[----:B------:R0:W5:Y:S02]  /*5c00*/  LDG.E.LTC128B.U16 R119, desc[UR36][R14.64+0x62] ;  /* 0x000062240e777981 */ /* 0x000164000c1e1520 */
.L_x_147:
[----:B------:R-:W-:Y:S05]  /*5c10*/  BSYNC B1 ;  /* 0x0000000000017941 */ /* 0x000fea0003800000 */
.L_x_146:
[----:B0----5:R-:W-:Y:S01]  /*5c20*/  HADD2.F32 R5, -RZ, R119.H0_H0 ;  /* 0x20000077ff057230 */ /* 0x021fe20000004100 */
        /* <DEDUP_REMOVED lines=11> */
.L_x_149:
[----:B------:R-:W-:Y:S05]  /*5ce0*/  BSYNC B1 ;  /* 0x0000000000017941 */ /* 0x000fea0003800000 */
.L_x_148:
        /* <DEDUP_REMOVED lines=12> */
.L_x_151:
[----:B------:R-:W-:Y:S05]  /*5db0*/  BSYNC B1 ;  /* 0x0000000000017941 */ /* 0x000fea0003800000 */
.L_x_150:
[----:B0----5:R-:W-:Y:S01]  /*5dc0*/  HADD2.F32 R5, -RZ, R119.H0_H0 ;  /* 0x20000077ff057230 */ /* 0x021fe20000004100 */
[----:B------:R-:W-:Y:S01]  /*5dd0*/  ISETP.GT.AND P1, PT, R3, 0x88, P1 ;  /* 0x000000880300780c */ /* 0x000fe20000f24270 */
[----:B------:R-:W-:Y:S03]  /*5de0*/  BSSY B1, `(.L_x_152) ;  /* 0x0000007000017945 */ /* 0x000fe60003800000 */
[----:B------:R-:W-:-:S04]  /*5df0*/  FMUL R4, R5, R90 ;  /* 0x0000005a05047220 */ /* 0x000fc80000400000 */
[----:B------:R-:W-:-:S05]  /*5e00*/  FFMA R4, R53, R22, R4 ;  /* 0x0000001635047223 */ /* 0x000fca0000000004 */
[----:B------:R-:W-:-:S05]  /*5e10*/  F2FP.F16.F32.PACK_AB R4, RZ, R4 ;  /* 0x00000004ff04723e */ /* 0x000fca00000000ff */
[----:B------:R0:W-:Y:S01]  /*5e20*/  @P2 STG.E.U16 desc[UR36][R62.64+0x72], R4 ;  /* 0x000072043e002986 */ /* 0x0001e2000c101524 */
[----:B------:R-:W-:Y:S05]  /*5e30*/  @!P1 BRA `(.L_x_153) ;  /* 0x0000000000049947 */ /* 0x000fea0003800000 */
[----:B------:R0:W5:Y:S02]  /*5e40*/  LDG.E.LTC128B.U16 R119, desc[UR36][R14.64+0x70] ;  /* 0x000070240e777981 */ /* 0x000164000c1e1520 */
.L_x_153:
[----:B------:R-:W-:Y:S05]  /*5e50*/  BSYNC B1 ;  /* 0x0000000000017941 */ /* 0x000fea0003800000 */
.L_x_152:
[----:B-----5:R-:W-:Y:S01]  /*5e60*/  HADD2.F32 R5, -RZ, R119.H0_H0 ;  /* 0x20000077ff057230 */ /* 0x020fe20000004100 */
[----:B------:R-:W-:Y:S01]  /*5e70*/  ISETP.GT.AND P0, PT, R3, 0x88, P0 ;  /* 0x000000880300780c */ /* 0x000fe20000704270 */
[----:B0-----:R-:W-:Y:S01]  /*5e80*/  @P1 IMAD.MOV.U32 R4, RZ, RZ, R6 ;  /* 0x000000ffff041224 */ /* 0x001fe200078e0006 */
[----:B------:R-:W-:Y:S02]  /*5e90*/  BSSY B1, `(.L_x_154) ;  /* 0x0000009000017945 */ /* 0x000fe40003800000 */
[----:B------:R-:W-:-:S04]  /*5ea0*/  FMUL R5, R5, R90 ;  /* 0x0000005a05057220 */ /* 0x000fc80000400000 */
[----:B------:R-:W-:-:S05]  /*5eb0*/  FFMA R5, R54, R22, R5 ;  /* 0x0000001636057223 */ /* 0x000fca0000000005 */
[----:B------:R-:W-:-:S04]  /*5ec0*/  F2FP.F16.F32.PACK_AB R5, RZ, R5 ;  /* 0x00000005ff05723e */ /* 0x000fc800000000ff */
[----:B-1----:R-:W-:Y:S01]  /*5ed0*/  PRMT R8, R5, 0x7610, R8 ;  /* 0x0000761005087816 */ /* 0x002fe20000000008 */
[----:B------:R-:W-:-:S05]  /*5ee0*/  @P1 IMAD.MOV.U32 R5, RZ, RZ, R7 ;  /* 0x000000ffff051224 */ /* 0x000fca00078e0007 */
[----:B------:R0:W-:Y:S01]  /*5ef0*/  @P1 STG.E.U16 desc[UR36][R4.64+0x70], R8 ;  /* 0x0000700804001986 */ /* 0x0001e2000c101524 */
[----:B------:R-:W-:Y:S05]  /*5f00*/  @!P0 BRA `(.L_x_155) ;  /* 0x0000000000048947 */ /* 0x000fea0003800000 */
[----:B------:R1:W5:Y:S02]  /*5f10*/  LDG.E.LTC128B.U16 R119, desc[UR36][R14.64+0x72] ;  /* 0x000072240e777981 */ /* 0x000364000c1e1520 */
.L_x_155:
[----:B------:R-:W-:Y:S05]  /*5f20*/  BSYNC B1 ;  /* 0x0000000000017941 */ /* 0x000fea0003800000 */
.L_x_154:
[----:B------:R-:W-:Y:S05]  /*5f30*/  @!P0 BRA `(.L_x_156) ;  /* 0x0000001400688947 */ /* 0x000fea0003800000 */
[----:B-----5:R-:W-:-:S05]  /*5f40*/  HADD2.F32 R119, -RZ, R119.H0_H0 ;  /* 0x20000077ff777230 */ /* 0x020fca0000004100 */
[----:B0-----:R-:W-:-:S04]  /*5f50*/  FMUL R4, R119, R90 ;  /* 0x0000005a77047220 */ /* 0x001fc80000400000 */
[----:B------:R-:W-:-:S05]  /*5f60*/  FFMA R4, R55, R22, R4 ;  /* 0x0000001637047223 */ /* 0x000fca0000000004 */
[----:B------:R-:W-:-:S05]  /*5f70*/  F2FP.F16.F32.PACK_AB R4, RZ, R4 ;  /* 0x00000004ff04723e */ /* 0x000fca00000000ff */
[----:B------:R0:W-:Y:S01]  /*5f80*/  STG.E.U16 desc[UR36][R6.64+0x72], R4 ;  /* 0x0000720406007986 */ /* 0x0001e2000c101524 */
[----:B------:R-:W-:Y:S05]  /*5f90*/  BRA `(.L_x_156) ;  /* 0x0000001400507947 */ /* 0x000fea0003800000 */
.L_x_33:
[----:B------:R-:W-:Y:S01]  /*5fa0*/  ULDC.64 UR4, c[0x0][0x5c0] ;  /* 0x0001700000047ab9 */ /* 0x000fe20000000a00 */
[----:B------:R-:W-:Y:S01]  /*5fb0*/  ISETP.GT.AND P4, PT, R4, 0x1, PT ;  /* 0x000000010400780c */ /* 0x000fe20003f84270 */
[-C--:B------:R-:W-:Y:S01]  /*5fc0*/  FMUL R56, R56, R22.reuse ;  /* 0x0000001638387220 */ /* 0x080fe20000400000 */
[----:B------:R-:W-:Y:S01]  /*5fd0*/  LEA R10, P1, R110, UR4, 0x1 ;  /* 0x000000046e0a7c11 */ /* 0x000fe2000f8208ff */
[-C--:B------:R-:W-:Y:S01]  /*5fe0*/  FMUL R57, R57, R22.reuse ;  /* 0x0000001639397220 */ /* 0x080fe20000400000 */
[C---:B------:R-:W-:Y:S01]  /*5ff0*/  IMAD.SHL.U32 R7, R95.reuse, 0x2, RZ ;  /* 0x000000025f077824 */ /* 0x040fe200078e00ff */
[----:B------:R-:W-:Y:S01]  /*6000*/  SHF.L.U64.HI R5, R95, 0x1, R94 ;  /* 0x000000015f057819 */ /* 0x000fe2000001025e */
[----:B------:R-:W-:Y:S01]  /*6010*/  IMAD.SHL.U32 R23, R96, 0x2, RZ ;  /* 0x0000000260177824 */ /* 0x000fe200078e00ff */
[----:B------:R-:W-:Y:S01]  /*6020*/  LEA.HI.X R11, R110, UR5, R113, 0x1, P1 ;  /* 0x000000056e0b7c11 */ /* 0x000fe200088f0c71 */
[-C--:B------:R-:W-:Y:S01]  /*6030*/  FMUL R58, R58, R22.reuse ;  /* 0x000000163a3a7220 */ /* 0x080fe20000400000 */
[----:B------:R-:W-:Y:S01]  /*6040*/  ISETP.GT.AND P1, PT, R3, RZ, P4 ;  /* 0x000000ff0300720c */ /* 0x000fe20002724270 */
[----:B------:R-:W-:Y:S01]  /*6050*/  FMUL R59, R59, R22 ;  /* 0x000000163b3b7220 */ /* 0x000fe20000400000 */
[----:B------:R-:W-:Y:S01]  /*6060*/  F2FP.F16.F32.PACK_AB R56, RZ, R56 ;  /* 0x00000038ff38723e */ /* 0x000fe200000000ff */
[-C--:B------:R-:W-:Y:S01]  /*6070*/  FMUL R60, R60, R22.reuse ;  /* 0x000000163c3c7220 */ /* 0x080fe20000400000 */
[----:B------:R-:W-:Y:S01]  /*6080*/  F2FP.F16.F32.PACK_AB R57, RZ, R57 ;  /* 0x00000039ff39723e */ /* 0x000fe200000000ff */
[----:B------:R-:W-:Y:S01]  /*6090*/  FMUL R61, R61, R22 ;  /* 0x000000163d3d7220 */ /* 0x000fe20000400000 */
[----:B------:R-:W-:Y:S01]  /*60a0*/  SHF.L.U64.HI R13, R96, 0x1, R93 ;  /* 0x00000001600d7819 */ /* 0x000fe2000001025d */
[----:B------:R-:W-:Y:S01]  /*60b0*/  @P0 STG.E.U16 desc[UR36][R10.64], R56 ;  /* 0x000000380a000986 */ /* 0x000fe2000c101524 */
[----:B------:R-:W-:Y:S01]  /*60c0*/  IADD3 R8, P0, R7, R10, RZ ;  /* 0x0000000a07087210 */ /* 0x000fe20007f1e0ff */
[-C--:B------:R-:W-:Y:S01]  /*60d0*/  FMUL R62, R62, R22.reuse ;  /* 0x000000163e3e7220 */ /* 0x080fe20000400000 */
[----:B------:R-:W-:Y:S01]  /*60e0*/  ISETP.GT.AND P2, PT, R3, 0x8, P5 ;  /* 0x000000080300780c */ /* 0x000fe20002f44270 */
[----:B------:R-:W-:Y:S01]  /*60f0*/  FMUL R63, R63, R22 ;  /* 0x000000163f3f7220 */ /* 0x000fe20000400000 */
[----:B------:R-:W-:Y:S01]  /*6100*/  ISETP.GT.AND P3, PT, R4, 0x8, PT ;  /* 0x000000080400780c */ /* 0x000fe20003f64270 */
[----:B------:R-:W-:Y:S01]  /*6110*/  IMAD.X R9, R5, 0x1, R11, P0 ;  /* 0x0000000105097824 */ /* 0x000fe200000e060b */
[----:B------:R-:W-:Y:S01]  /*6120*/  @P1 STG.E.U16 desc[UR36][R10.64+0x2], R57 ;  /* 0x000002390a001986 */ /* 0x000fe2000c101524 */
[----:B------:R-:W-:Y:S01]  /*6130*/  IADD3 R6, P0, P1, R23, R10, R7 ;  /* 0x0000000a17067210 */ /* 0x000fe2000791e007 */
[----:B------:R-:W-:Y:S01]  /*6140*/  FMUL R64, R64, R22 ;  /* 0x0000001640407220 */ /* 0x000fe20000400000 */
[----:B------:R-:W-:Y:S01]  /*6150*/  F2FP.F16.F32.PACK_AB R58, RZ, R58 ;  /* 0x0000003aff3a723e */ /* 0x000fe200000000ff */
[-C--:B------:R-:W-:Y:S01]  /*6160*/  FMUL R65, R65, R22.reuse ;  /* 0x0000001641417220 */ /* 0x080fe20000400000 */
[----:B------:R-:W-:Y:S01]  /*6170*/  IADD3.X R7, R13, R11, R5, P0, P1 ;  /* 0x0000000b0d077210 */ /* 0x000fe200007e2405 */
[-C--:B------:R-:W-:Y:S01]  /*6180*/  FMUL R66, R66, R22.reuse ;  /* 0x0000001642427220 */ /* 0x080fe20000400000 */
[----:B------:R-:W-:Y:S01]  /*6190*/  ISETP.GT.AND P1, PT, R3, 0x8, P4 ;  /* 0x000000080300780c */ /* 0x000fe20002724270 */
[-C--:B------:R-:W-:Y:S01]  /*61a0*/  FMUL R67, R67, R22.reuse ;  /* 0x0000001643437220 */ /* 0x080fe20000400000 */
[----:B------:R-:W-:Y:S01]  /*61b0*/  ISETP.GT.AND P0, PT, R3, RZ, P3 ;  /* 0x000000ff0300720c */ /* 0x000fe20001f04270 */
[----:B------:R-:W-:Y:S01]  /*61c0*/  @P2 STG.E.U16 desc[UR36][R8.64], R58 ;  /* 0x0000003a08002986 */ /* 0x000fe2000c101524 */
[----:B------:R-:W-:Y:S01]  /*61d0*/  F2FP.F16.F32.PACK_AB R59, RZ, R59 ;  /* 0x0000003bff3b723e */ /* 0x000fe200000000ff */
[----:B------:R-:W-:Y:S01]  /*61e0*/  FMUL R68, R68, R22 ;  /* 0x0000001644447220 */ /* 0x000fe20000400000 */
[----:B------:R-:W-:Y:S01]  /*61f0*/  F2FP.F16.F32.PACK_AB R60, RZ, R60 ;  /* 0x0000003cff3c723e */ /* 0x000fe200000000ff */
[-C--:B------:R-:W-:Y:S01]  /*6200*/  FMUL R69, R69, R22.reuse ;  /* 0x0000001645457220 */ /* 0x080fe20000400000 */
[----:B------:R-:W-:Y:S01]  /*6210*/  ISETP.GT.AND P2, PT, R4, 0x9, PT ;  /* 0x000000090400780c */ /* 0x000fe20003f44270 */
[-C--:B------:R-:W-:Y:S01]  /*6220*/  FMUL R70, R70, R22.reuse ;  /* 0x0000001646467220 */ /* 0x080fe20000400000 */
[----:B------:R-:W-:Y:S01]  /*6230*/  F2FP.F16.F32.PACK_AB R61, RZ, R61 ;  /* 0x0000003dff3d723e */ /* 0x000fe200000000ff */
[----:B------:R-:W-:Y:S01]  /*6240*/  FMUL R71, R71, R22 ;  /* 0x0000001647477220 */ /* 0x000fe20000400000 */
[----:B------:R-:W-:Y:S01]  /*6250*/  F2FP.F16.F32.PACK_AB R62, RZ, R62 ;  /* 0x0000003eff3e723e */ /* 0x000fe200000000ff */
[----:B------:R-:W-:Y:S01]  /*6260*/  @P1 STG.E.U16 desc[UR36][R8.64+0x2], R59 ;  /* 0x0000023b08001986 */ /* 0x000fe2000c101524 */
[----:B------:R-:W-:Y:S01]  /*6270*/  F2FP.F16.F32.PACK_AB R63, RZ, R63 ;  /* 0x0000003fff3f723e */ /* 0x000fe200000000ff */
[----:B------:R-:W-:Y:S01]  /*6280*/  FMUL R72, R72, R22 ;  /* 0x0000001648487220 */ /* 0x000fe20000400000 */
[----:B------:R-:W-:Y:S01]  /*6290*/  F2FP.F16.F32.PACK_AB R64, RZ, R64 ;  /* 0x00000040ff40723e */ /* 0x000fe200000000ff */
[----:B------:R-:W-:Y:S01]  /*62a0*/  @P0 STG.E.U16 desc[UR36][R10.64+0x10], R60 ;  /* 0x0000103c0a000986 */ /* 0x000fe2000c101524 */
[----:B------:R-:W-:Y:S01]  /*62b0*/  ISETP.GT.AND P0, PT, R3, RZ, P2 ;  /* 0x000000ff0300720c */ /* 0x000fe20001704270 */
[-C--:B------:R-:W-:Y:S01]  /*62c0*/  FMUL R73, R73, R22.reuse ;  /* 0x0000001649497220 */ /* 0x080fe20000400000 */
[----:B------:R-:W-:Y:S01]  /*62d0*/  ISETP.GT.AND P1, PT, R4, 0x11, PT ;  /* 0x000000110400780c */ /* 0x000fe20003f24270 */
[-C--:B------:R-:W-:Y:S01]  /*62e0*/  FMUL R74, R74, R22.reuse ;  /* 0x000000164a4a7220 */ /* 0x080fe20000400000 */
[----:B------:R-:W-:Y:S01]  /*62f0*/  F2FP.F16.F32.PACK_AB R65, RZ, R65 ;  /* 0x00000041ff41723e */ /* 0x000fe200000000ff */
[----:B------:R-:W-:Y:S01]  /*6300*/  FMUL R75, R75, R22 ;  /* 0x000000164b4b7220 */ /* 0x000fe20000400000 */
[----:B------:R-:W-:Y:S01]  /*6310*/  F2FP.F16.F32.PACK_AB R66, RZ, R66 ;  /* 0x00000042ff42723e */ /* 0x000fe200000000ff */
[-C--:B------:R-:W-:Y:S01]  /*6320*/  FMUL R76, R76, R22.reuse ;  /* 0x000000164c4c7220 */ /* 0x080fe20000400000 */
[----:B------:R-:W-:Y:S01]  /*6330*/  F2FP.F16.F32.PACK_AB R67, RZ, R67 ;  /* 0x00000043ff43723e */ /* 0x000fe200000000ff */
[----:B------:R-:W-:Y:S01]  /*6340*/  FMUL R77, R77, R22 ;  /* 0x000000164d4d7220 */ /* 0x000fe20000400000 */
[----:B------:R-:W-:Y:S01]  /*6350*/  F2FP.F16.F32.PACK_AB R68, RZ, R68 ;  /* 0x00000044ff44723e */ /* 0x000fe200000000ff */
[-C--:B------:R-:W-:Y:S01]  /*6360*/  FMUL R78, R78, R22.reuse ;  /* 0x000000164e4e7220 */ /* 0x080fe20000400000 */
[----:B------:R-:W-:Y:S01]  /*6370*/  F2FP.F16.F32.PACK_AB R69, RZ, R69 ;  /* 0x00000045ff45723e */ /* 0x000fe200000000ff */
[----:B------:R-:W-:Y:S01]  /*6380*/  @P0 STG.E.U16 desc[UR36][R10.64+0x12], R61 ;  /* 0x0000123d0a000986 */ /* 0x000fe2000c101524 */
[----:B------:R-:W-:Y:S01]  /*6390*/  ISETP.GT.AND P0, PT, R3, 0x8, P3 ;  /* 0x000000080300780c */ /* 0x000fe20001f04270 */
        /* <DEDUP_REMOVED lines=14> */
[-C--:B------:R-:W-:Y:S01]  /*6480*/  FMUL R85, R85, R22.reuse ;  /* 0x0000001655557220 */ /* 0x080fe20000400000 */
[----:B------:R-:W-:Y:S01]  /*6490*/  ISETP.GT.AND P2, PT, R4, 0x10, PT ;  /* 0x000000100400780c */ /* 0x000fe20003f44270 */
        /* <DEDUP_REMOVED lines=10> */
[----:B------:R-:W-:Y:S01]  /*6540*/  @P0 STG.E.U16 desc[UR36][R8.64+0x12], R63 ;  /* 0x0000123f08000986 */ /* 0x000fe2000c101524 */
[----:B------:R-:W-:Y:S01]  /*6550*/  ISETP.GT.AND P0, PT, R3, RZ, P2 ;  /* 0x000000ff0300720c */ /* 0x000fe20001704270 */
        /* <DEDUP_REMOVED lines=12> */
[----:B------:R-:W-:Y:S01]  /*6620*/  @P0 STG.E.U16 desc[UR36][R10.64+0x20], R64 ;  /* 0x000020400a000986 */ /* 0x000fe2000c101524 */
[----:B------:R-:W-:Y:S01]  /*6630*/  ISETP.GT.AND P0, PT, R3, RZ, P1 ;  /* 0x000000ff0300720c */ /* 0x000fe20000f04270 */
        /* <DEDUP_REMOVED lines=13> */
[----:B------:R-:W-:Y:S01]  /*6710*/  ISETP.GT.AND P0, PT, R3, 0x8, P2 ;  /* 0x000000080300780c */ /* 0x000fe20001704270 */
        /* <DEDUP_REMOVED lines=36> */
[----:B------:R-:W-:Y:S01]  /*6960*/  FMUL R55, R55, R22 ;  /* 0x0000001637377220 */ /* 0x000fe20000400000 */
[----:B------:R-:W-:-:S02]  /*6970*/  F2FP.F16.F32.PACK_AB R41, RZ, R41 ;  /* 0x00000029ff29723e */ /* 0x000fc400000000ff */
[----:B------:R-:W-:Y:S01]  /*6980*/  F2FP.F16.F32.PACK_AB R42, RZ, R42 ;  /* 0x0000002aff2a723e */ /* 0x000fe200000000ff */
[----:B------:R-:W-:Y:S01]  /*6990*/  @P0 STG.E.U16 desc[UR36][R10.64+0x30], R68 ;  /* 0x000030440a000986 */ /* 0x000fe2000c101524 */
[----:B------:R-:W-:Y:S02]  /*69a0*/  ISETP.GT.AND P0, PT, R3, RZ, P1 ;  /* 0x000000ff0300720c */ /* 0x000fe40000f04270 */
[----:B------:R-:W-:Y:S02]  /*69b0*/  F2FP.F16.F32.PACK_AB R43, RZ, R43 ;  /* 0x0000002bff2b723e */ /* 0x000fe400000000ff */
[----:B------:R-:W-:Y:S02]  /*69c0*/  F2FP.F16.F32.PACK_AB R44, RZ, R44 ;  /* 0x0000002cff2c723e */ /* 0x000fe400000000ff */
[----:B------:R-:W-:Y:S02]  /*69d0*/  F2FP.F16.F32.PACK_AB R45, RZ, R45 ;  /* 0x0000002dff2d723e */ /* 0x000fe400000000ff */
[----:B------:R-:W-:-:S02]  /*69e0*/  F2FP.F16.F32.PACK_AB R46, RZ, R46 ;  /* 0x0000002eff2e723e */ /* 0x000fc400000000ff */
[----:B------:R-:W-:Y:S02]  /*69f0*/  F2FP.F16.F32.PACK_AB R47, RZ, R47 ;  /* 0x0000002fff2f723e */ /* 0x000fe400000000ff */
[----:B------:R-:W-:Y:S01]  /*6a00*/  F2FP.F16.F32.PACK_AB R48, RZ, R48 ;  /* 0x00000030ff30723e */ /* 0x000fe200000000ff */
[----:B------:R-:W-:Y:S01]  /*6a10*/  @P0 STG.E.U16 desc[UR36][R10.64+0x32], R69 ;  /* 0x000032450a000986 */ /* 0x000fe2000c101524 */
[----:B------:R-:W-:Y:S02]  /*6a20*/  ISETP.GT.AND P0, PT, R3, 0x8, P2 ;  /* 0x000000080300780c */ /* 0x000fe40001704270 */
[----:B------:R-:W-:Y:S02]  /*6a30*/  ISETP.GT.AND P2, PT, R4, 0x20, PT ;  /* 0x000000200400780c */ /* 0x000fe40003f44270 */
[----:B------:R-:W-:Y:S02]  /*6a40*/  F2FP.F16.F32.PACK_AB R49, RZ, R49 ;  /* 0x00000031ff31723e */ /* 0x000fe400000000ff */
[----:B------:R-:W-:-:S02]  /*6a50*/  F2FP.F16.F32.PACK_AB R50, RZ, R50 ;  /* 0x00000032ff32723e */ /* 0x000fc400000000ff */
[----:B------:R-:W-:Y:S02]  /*6a60*/  F2FP.F16.F32.PACK_AB R51, RZ, R51 ;  /* 0x00000033ff33723e */ /* 0x000fe400000000ff */
[----:B------:R-:W-:Y:S02]  /*6a70*/  F2FP.F16.F32.PACK_AB R52, RZ, R52 ;  /* 0x00000034ff34723e */ /* 0x000fe400000000ff */
[----:B------:R-:W-:Y:S01]  /*6a80*/  F2FP.F16.F32.PACK_AB R53, RZ, R53 ;  /* 0x00000035ff35723e */ /* 0x000fe200000000ff */
[----:B------:R-:W-:Y:S01]  /*6a90*/  @P0 STG.E.U16 desc[UR36][R8.64+0x30], R70 ;  /* 0x0000304608000986 */ /* 0x000fe2000c101524 */
[----:B------:R-:W-:Y:S02]  /*6aa0*/  ISETP.GT.AND P0, PT, R3, 0x8, P1 ;  /* 0x000000080300780c */ /* 0x000fe40000f04270 */
[----:B------:R-:W-:Y:S02]  /*6ab0*/  ISETP.GT.AND P1, PT, R4, 0x21, PT ;  /* 0x000000210400780c */ /* 0x000fe40003f24270 */
[----:B------:R-:W-:-:S02]  /*6ac0*/  F2FP.F16.F32.PACK_AB R54, RZ, R54 ;  /* 0x00000036ff36723e */ /* 0x000fc400000000ff */
[----:B------:R-:W-:-:S07]  /*6ad0*/  F2FP.F16.F32.PACK_AB R55, RZ, R55 ;  /* 0x00000037ff37723e */ /* 0x000fce00000000ff */
[----:B------:R-:W-:Y:S01]  /*6ae0*/  @P0 STG.E.U16 desc[UR36][R8.64+0x32], R71 ;  /* 0x0000324708000986 */ /* 0x000fe2000c101524 */
[----:B------:R-:W-:-:S13]  /*6af0*/  ISETP.GT.AND P0, PT, R3, RZ, P2 ;  /* 0x000000ff0300720c */ /* 0x000fda0001704270 */
[----:B------:R-:W-:Y:S01]  /*6b00*/  @P0 STG.E.U16 desc[UR36][R10.64+0x40], R72 ;  /* 0x000040480a000986 */ /* 0x000fe2000c101524 */
[----:B------:R-:W-:-:S13]  /*6b10*/  ISETP.GT.AND P0, PT, R3, RZ, P1 ;  /* 0x000000ff0300720c */ /* 0x000fda0000f04270 */
[----:B------:R-:W-:Y:S01]  /*6b20*/  @P0 STG.E.U16 desc[UR36][R10.64+0x42], R73 ;  /* 0x000042490a000986 */ /* 0x000fe2000c101524 */
[----:B------:R-:W-:Y:S02]  /*6b30*/  ISETP.GT.AND P0, PT, R3, 0x8, P2 ;  /* 0x000000080300780c */ /* 0x000fe40001704270 */
[----:B------:R-:W-:-:S11]  /*6b40*/  ISETP.GT.AND P2, PT, R4, 0x38, PT ;  /* 0x000000380400780c */ /* 0x000fd60003f44270 */
[----:B------:R-:W-:Y:S01]  /*6b50*/  @P0 STG.E.U16 desc[UR36][R8.64+0x40], R74 ;  /* 0x0000404a08000986 */ /* 0x000fe2000c101524 */
[----:B------:R-:W-:Y:S02]  /*6b60*/  ISETP.GT.AND P0, PT, R3, 0x8, P1 ;  /* 0x000000080300780c */ /* 0x000fe40000f04270 */
[----:B------:R-:W-:-:S11]  /*6b70*/  ISETP.GT.AND P1, PT, R4, 0x28, PT ;  /* 0x000000280400780c */ /* 0x000fd60003f24270 */
[----:B------:R-:W-:Y:S01]  /*6b80*/  @P0 STG.E.U16 desc[UR36][R8.64+0x42], R75 ;  /* 0x0000424b08000986 */ /* 0x000fe2000c101524 */
[----:B------:R-:W-:-:S13]  /*6b90*/  ISETP.GT.AND P0, PT, R3, RZ, P1 ;  /* 0x000000ff0300720c */ /* 0x000fda0000f04270 */
[----:B------:R-:W-:Y:S01]  /*6ba0*/  @P0 STG.E.U16 desc[UR36][R10.64+0x50], R76 ;  /* 0x0000504c0a000986 */ /* 0x000fe2000c101524 */
[----:B------:R-:W-:-:S13]  /*6bb0*/  ISETP.GT.AND P0, PT, R3, RZ, P4 ;  /* 0x000000ff0300720c */ /* 0x000fda0002704270 */
[----:B------:R-:W-:Y:S01]  /*6bc0*/  @P0 STG.E.U16 desc[UR36][R10.64+0x52], R77 ;  /* 0x0000524d0a000986 */ /* 0x000fe2000c101524 */
[----:B------:R-:W-:-:S13]  /*6bd0*/  ISETP.GT.AND P0, PT, R3, 0x8, P1 ;  /* 0x000000080300780c */ /* 0x000fda0000f04270 */
[----:B------:R-:W-:Y:S01]  /*6be0*/  @P0 STG.E.U16 desc[UR36][R8.64+0x50], R78 ;  /* 0x0000504e08000986 */ /* 0x000fe2000c101524 */
[----:B------:R-:W-:-:S13]  /*6bf0*/  ISETP.GT.AND P0, PT, R3, 0x8, P4 ;  /* 0x000000080300780c */ /* 0x000fda0002704270 */
[----:B------:R-:W-:Y:S01]  /*6c00*/  @P0 STG.E.U16 desc[UR36][R8.64+0x52], R79 ;  /* 0x0000524f08000986 */ /* 0x000fe2000c101524 */
[----:B------:R-:W-:-:S04]  /*6c10*/  ISETP.GT.AND P0, PT, R4, 0x30, PT ;  /* 0x000000300400780c */ /* 0x000fc80003f04270 */
        /* <DEDUP_REMOVED lines=8> */
[----:B------:R-:W-:-:S05]  /*6ca0*/  IADD3 R14, P1, R23, R8, RZ ;  /* 0x00000008170e7210 */ /* 0x000fca0007f3e0ff */
[----:B------:R-:W-:Y:S01]  /*6cb0*/  IMAD.X R15, R13, 0x1, R9, P1 ;  /* 0x000000010d0f7824 */ /* 0x000fe200008e0609 */
[----:B------:R-:W-:-:S13]  /*6cc0*/  ISETP.GT.AND P1, PT, R3, RZ, P2 ;  /* 0x000000ff0300720c */ /* 0x000fda0001724270 */
[----:B------:R-:W-:Y:S01]  /*6cd0*/  @P1 STG.E.U16 desc[UR36][R10.64+0x70], R84 ;  /* 0x000070540a001986 */ /* 0x000fe2000c101524 */
[----:B------:R-:W-:-:S05]  /*6ce0*/  IADD3 R20, P1, R23, R8, RZ ;  /* 0x0000000817147210 */ /* 0x000fca0007f3e0ff */
[----:B------:R-:W-:Y:S01]  /*6cf0*/  IMAD.X R21, R13, 0x1, R9, P1 ;  /* 0x000000010d157824 */ /* 0x000fe200008e0609 */
[----:B------:R-:W-:-:S05]  /*6d00*/  IADD3 R12, P1, R23, R10, RZ ;  /* 0x0000000a170c7210 */ /* 0x000fca0007f3e0ff */
[----:B------:R-:W-:Y:S01]  /*6d10*/  IMAD.X R13, R13, 0x1, R11, P1 ;  /* 0x000000010d0d7824 */ /* 0x000fe200008e060b */
[----:B------:R-:W-:-:S04]  /*6d20*/  ISETP.GT.AND P1, PT, R4, 0x39, PT ;  /* 0x000000390400780c */ /* 0x000fc80003f24270 */
[----:B------:R-:W-:-:S13]  /*6d30*/  ISETP.GT.AND P6, PT, R3, RZ, P1 ;  /* 0x000000ff0300720c */ /* 0x000fda0000fc4270 */
[----:B------:R-:W-:Y:S01]  /*6d40*/  @P6 STG.E.U16 desc[UR36][R10.64+0x72], R85 ;  /* 0x000072550a006986 */ /* 0x000fe2000c101524 */
[----:B------:R-:W-:-:S13]  /*6d50*/  ISETP.GT.AND P6, PT, R3, 0x8, P2 ;  /* 0x000000080300780c */ /* 0x000fda00017c4270 */
[----:B------:R-:W-:Y:S01]  /*6d60*/  @P6 STG.E.U16 desc[UR36][R8.64+0x70], R86 ;  /* 0x0000705608006986 */ /* 0x000fe2000c101524 */
[----:B------:R-:W-:-:S13]  /*6d70*/  ISETP.GT.AND P6, PT, R3, 0x8, P1 ;  /* 0x000000080300780c */ /* 0x000fda0000fc4270 */
[----:B------:R0:W-:Y:S01]  /*6d80*/  @P6 STG.E.U16 desc[UR36][R8.64+0x72], R87 ;  /* 0x0000725708006986 */ /* 0x0001e2000c101524 */
[C---:B------:R-:W-:Y:S02]  /*6d90*/  ISETP.GT.AND P6, PT, R3.reuse, 0x80, P5 ;  /* 0x000000800300780c */ /* 0x040fe40002fc4270 */
[----:B------:R-:W-:-:S11]  /*6da0*/  ISETP.GT.AND P5, PT, R3, 0x88, P5 ;  /* 0x000000880300780c */ /* 0x000fd60002fa4270 */
[----:B------:R-:W-:Y:S01]  /*6db0*/  @P6 STG.E.U16 desc[UR36][R12.64], R24 ;  /* 0x000000180c006986 */ /* 0x000fe2000c101524 */
[----:B------:R-:W-:-:S04]  /*6dc0*/  ISETP.GT.AND P6, PT, R4, 0x1, PT ;  /* 0x000000010400780c */ /* 0x000fc80003fc4270 */
[----:B------:R-:W-:-:S13]  /*6dd0*/  ISETP.GT.AND P6, PT, R3, 0x80, P6 ;  /* 0x000000800300780c */ /* 0x000fda00037c4270 */
[----:B0-----:R-:W-:Y:S02]  /*6de0*/  @P6 IMAD.MOV.U32 R8, RZ, RZ, R12 ;  /* 0x000000ffff086224 */ /* 0x001fe400078e000c */
[----:B------:R-:W-:-:S05]  /*6df0*/  @P6 IMAD.MOV.U32 R9, RZ, RZ, R13 ;  /* 0x000000ffff096224 */ /* 0x000fca00078e000d */
[----:B------:R0:W-:Y:S01]  /*6e00*/  @P6 STG.E.U16 desc[UR36][R8.64+0x2], R25 ;  /* 0x0000021908006986 */ /* 0x0001e2000c101524 */
[----:B------:R-:W-:-:S03]  /*6e10*/  ISETP.GT.AND P6, PT, R4, 0x1, PT ;  /* 0x000000010400780c */ /* 0x000fc60003fc4270 */
[----:B------:R-:W-:Y:S01]  /*6e20*/  @P5 STG.E.U16 desc[UR36][R14.64], R26 ;  /* 0x0000001a0e005986 */ /* 0x000fe2000c101524 */
[----:B------:R-:W-:Y:S02]  /*6e30*/  ISETP.GT.AND P5, PT, R3, 0x88, P6 ;  /* 0x000000880300780c */ /* 0x000fe400037a4270 */
[----:B------:R-:W-:-:S11]  /*6e40*/  ISETP.GT.AND P6, PT, R4, 0x8, PT ;  /* 0x000000080400780c */ /* 0x000fd60003fc4270 */
[----:B------:R-:W-:Y:S01]  /*6e50*/  @P5 STG.E.U16 desc[UR36][R20.64+0x2], R27 ;  /* 0x0000021b14005986 */ /* 0x000fe2000c101524 */
[----:B------:R-:W-:Y:S02]  /*6e60*/  ISETP.GT.AND P5, PT, R3, 0x80, P6 ;  /* 0x000000800300780c */ /* 0x000fe400037a4270 */
[----:B------:R-:W-:-:S11]  /*6e70*/  ISETP.GT.AND P6, PT, R4, 0x9, PT ;  /* 0x000000090400780c */ /* 0x000fd60003fc4270 */
[----:B0-----:R-:W-:Y:S02]  /*6e80*/  @P5 IMAD.MOV.U32 R8, RZ, RZ, R12 ;  /* 0x000000ffff085224 */ /* 0x001fe400078e000c */
[----:B------:R-:W-:-:S05]  /*6e90*/  @P5 IMAD.MOV.U32 R9, RZ, RZ, R13 ;  /* 0x000000ffff095224 */ /* 0x000fca00078e000d */
[----:B------:R0:W-:Y:S01]  /*6ea0*/  @P5 STG.E.U16 desc[UR36][R8.64+0x10], R28 ;  /* 0x0000101c08005986 */ /* 0x0001e2000c101524 */
[----:B------:R-:W-:-:S13]  /*6eb0*/  ISETP.GT.AND P5, PT, R3, 0x80, P6 ;  /* 0x000000800300780c */ /* 0x000fda00037a4270 */
[----:B0-----:R-:W-:Y:S02]  /*6ec0*/  @P5 IMAD.MOV.U32 R8, RZ, RZ, R12 ;  /* 0x000000ffff085224 */ /* 0x001fe400078e000c */
[----:B------:R-:W-:-:S05]  /*6ed0*/  @P5 IMAD.MOV.U32 R9, RZ, RZ, R13 ;  /* 0x000000ffff095224 */ /* 0x000fca00078e000d */
[----:B------:R0:W-:Y:S01]  /*6ee0*/  @P5 STG.E.U16 desc[UR36][R8.64+0x12], R29 ;  /* 0x0000121d08005986 */ /* 0x0001e2000c101524 */
[----:B------:R-:W-:-:S04]  /*6ef0*/  ISETP.GT.AND P5, PT, R4, 0x8, PT ;  /* 0x000000080400780c */ /* 0x000fc80003fa4270 */
[----:B------:R-:W-:-:S13]  /*6f00*/  ISETP.GT.AND P5, PT, R3, 0x88, P5 ;  /* 0x000000880300780c */ /* 0x000fda0002fa4270 */
        /* <DEDUP_REMOVED lines=42> */
[----:B------:R-:W-:Y:S01]  /*71b0*/  @P5 STG.E.U16 desc[UR36][R8.64+0x42], R41 ;  /* 0x0000422908005986 */ /* 0x000fe2000c101524 */
[----:B------:R-:W-:-:S04]  /*71c0*/  ISETP.GT.AND P5, PT, R4, 0x20, PT ;  /* 0x000000200400780c */ /* 0x000fc80003fa4270 */
[----:B------:R-:W-:-:S13]  /*71d0*/  ISETP.GT.AND P5, PT, R3, 0x88, P5 ;  /* 0x000000880300780c */ /* 0x000fda0002fa4270 */
[----:B------:R-:W-:Y:S01]  /*71e0*/  @P5 STG.E.U16 desc[UR36][R6.64+0x40], R42 ;  /* 0x0000402a06005986 */ /* 0x000fe2000c101524 */
[----:B------:R-:W-:Y:S02]  /*71f0*/  ISETP.GT.AND P5, PT, R3, 0x88, P6 ;  /* 0x000000880300780c */ /* 0x000fe400037a4270 */
[----:B------:R-:W-:-:S11]  /*7200*/  ISETP.GT.AND P6, PT, R4, 0x28, PT ;  /* 0x000000280400780c */ /* 0x000fd60003fc4270 */
[----:B------:R-:W-:Y:S01]  /*7210*/  @P5 STG.E.U16 desc[UR36][R6.64+0x42], R43 ;  /* 0x0000422b06005986 */ /* 0x000fe2000c101524 */
[----:B------:R-:W-:-:S13]  /*7220*/  ISETP.GT.AND P5, PT, R3, 0x80, P6 ;  /* 0x000000800300780c */ /* 0x000fda00037a4270 */
[----:B------:R-:W-:Y:S02]  /*7230*/  @P5 IMAD.MOV.U32 R4, RZ, RZ, R12 ;  /* 0x000000ffff045224 */ /* 0x000fe400078e000c */
[----:B------:R-:W-:-:S05]  /*7240*/  @P5 IMAD.MOV.U32 R5, RZ, RZ, R13 ;  /* 0x000000ffff055224 */ /* 0x000fca00078e000d */
[----:B------:R0:W-:Y:S01]  /*7250*/  @P5 STG.E.U16 desc[UR36][R4.64+0x50], R44 ;  /* 0x0000502c04005986 */ /* 0x0001e2000c101524 */
[C---:B------:R-:W-:Y:S02]  /*7260*/  ISETP.GT.AND P5, PT, R3.reuse, 0x80, P4 ;  /* 0x000000800300780c */ /* 0x040fe400027a4270 */
[----:B------:R-:W-:-:S11]  /*7270*/  ISETP.GT.AND P4, PT, R3, 0x88, P4 ;  /* 0x000000880300780c */ /* 0x000fd60002784270 */
[----:B0-----:R-:W-:Y:S02]  /*7280*/  @P5 IMAD.MOV.U32 R4, RZ, RZ, R12 ;  /* 0x000000ffff045224 */ /* 0x001fe400078e000c */
[----:B------:R-:W-:-:S05]  /*7290*/  @P5 IMAD.MOV.U32 R5, RZ, RZ, R13 ;  /* 0x000000ffff055224 */ /* 0x000fca00078e000d */
[----:B------:R0:W-:Y:S01]  /*72a0*/  @P5 STG.E.U16 desc[UR36][R4.64+0x52], R45 ;  /* 0x0000522d04005986 */ /* 0x0001e2000c101524 */
[----:B------:R-:W-:-:S13]  /*72b0*/  ISETP.GT.AND P5, PT, R3, 0x88, P6 ;  /* 0x000000880300780c */ /* 0x000fda00037a4270 */
[----:B0-----:R-:W-:Y:S02]  /*72c0*/  @P5 IMAD.MOV.U32 R4, RZ, RZ, R6 ;  /* 0x000000ffff045224 */ /* 0x001fe400078e0006 */
[----:B------:R-:W-:-:S05]  /*72d0*/  @P5 IMAD.MOV.U32 R5, RZ, RZ, R7 ;  /* 0x000000ffff055224 */ /* 0x000fca00078e0007 */
[----:B------:R0:W-:Y:S02]  /*72e0*/  @P5 STG.E.U16 desc[UR36][R4.64+0x50], R46 ;  /* 0x0000502e04005986 */ /* 0x0001e4000c101524 */
[----:B0-----:R-:W-:Y:S02]  /*72f0*/  @P4 IMAD.MOV.U32 R4, RZ, RZ, R6 ;  /* 0x000000ffff044224 */ /* 0x001fe400078e0006 */
[----:B------:R-:W-:-:S05]  /*7300*/  @P4 IMAD.MOV.U32 R5, RZ, RZ, R7 ;  /* 0x000000ffff054224 */ /* 0x000fca00078e0007 */
[----:B------:R0:W-:Y:S01]  /*7310*/  @P4 STG.E.U16 desc[UR36][R4.64+0x52], R47 ;  /* 0x0000522f04004986 */ /* 0x0001e2000c101524 */
[C---:B------:R-:W-:Y:S02]  /*7320*/  ISETP.GT.AND P4, PT, R3.reuse, 0x80, P0 ;  /* 0x000000800300780c */ /* 0x040fe40000784270 */
[----:B------:R-:W-:-:S11]  /*7330*/  ISETP.GT.AND P0, PT, R3, 0x88, P0 ;  /* 0x000000880300780c */ /* 0x000fd60000704270 */
        /* <DEDUP_REMOVED lines=9> */
[----:B------:R-:W-:Y:S01]  /*73d0*/  ISETP.GT.AND P2, PT, R3, 0x88, P2 ;  /* 0x000000880300780c */ /* 0x000fe20001744270 */
[----:B0-----:R-:W-:Y:S02]  /*73e0*/  @P0 IMAD.MOV.U32 R4, RZ, RZ, R6 ;  /* 0x000000ffff040224 */ /* 0x001fe400078e0006 */
[----:B------:R-:W-:-:S05]  /*73f0*/  @P0 IMAD.MOV.U32 R5, RZ, RZ, R7 ;  /* 0x000000ffff050224 */ /* 0x000fca00078e0007 */
[----:B------:R0:W-:Y:S01]  /*7400*/  @P0 STG.E.U16 desc[UR36][R4.64+0x60], R50 ;  /* 0x0000603204000986 */ /* 0x0001e2000c101524 */
[C---:B------:R-:W-:Y:S02]  /*7410*/  ISETP.GT.AND P0, PT, R3.reuse, 0x80, P1 ;  /* 0x000000800300780c */ /* 0x040fe40000f04270 */
[----:B------:R-:W-:Y:S01]  /*7420*/  ISETP.GT.AND P1, PT, R3, 0x88, P1 ;  /* 0x000000880300780c */ /* 0x000fe20000f24270 */
[----:B0-----:R-:W-:Y:S02]  /*7430*/  @P3 IMAD.MOV.U32 R4, RZ, RZ, R6 ;  /* 0x000000ffff043224 */ /* 0x001fe400078e0006 */
[----:B------:R-:W-:-:S05]  /*7440*/  @P3 IMAD.MOV.U32 R5, RZ, RZ, R7 ;  /* 0x000000ffff053224 */ /* 0x000fca00078e0007 */
[----:B------:R0:W-:Y:S02]  /*7450*/  @P3 STG.E.U16 desc[UR36][R4.64+0x62], R51 ;  /* 0x0000623304003986 */ /* 0x0001e4000c101524 */
[----:B0-----:R-:W-:Y:S02]  /*7460*/  @P4 IMAD.MOV.U32 R4, RZ, RZ, R12 ;  /* 0x000000ffff044224 */ /* 0x001fe400078e000c */
[----:B------:R-:W-:-:S05]  /*7470*/  @P4 IMAD.MOV.U32 R5, RZ, RZ, R13 ;  /* 0x000000ffff054224 */ /* 0x000fca00078e000d */
[----:B------:R0:W-:Y:S04]  /*7480*/  @P4 STG.E.U16 desc[UR36][R4.64+0x70], R52 ;  /* 0x0000703404004986 */ /* 0x0001e8000c101524 */
[----:B------:R1:W-:Y:S01]  /*7490*/  @P0 STG.E.U16 desc[UR36][R12.64+0x72], R53 ;  /* 0x000072350c000986 */ /* 0x0003e2000c101524 */
[----:B0-----:R-:W-:Y:S02]  /*74a0*/  @P2 IMAD.MOV.U32 R4, RZ, RZ, R6 ;  /* 0x000000ffff042224 */ /* 0x001fe400078e0006 */
[----:B------:R-:W-:-:S05]  /*74b0*/  @P2 IMAD.MOV.U32 R5, RZ, RZ, R7 ;  /* 0x000000ffff052224 */ /* 0x000fca00078e0007 */
[----:B------:R1:W-:Y:S04]  /*74c0*/  @P2 STG.E.U16 desc[UR36][R4.64+0x70], R54 ;  /* 0x0000703604002986 */ /* 0x0003e8000c101524 */
[----:B------:R1:W-:Y:S02]  /*74d0*/  @P1 STG.E.U16 desc[UR36][R6.64+0x72], R55 ;  /* 0x0000723706001986 */ /* 0x0003e4000c101524 */
.L_x_156:
[----:B------:R-:W-:Y:S05]  /*74e0*/  BSYNC B0 ;  /* 0x0000000000007941 */ /* 0x000fea0003800000 */
.L_x_32:
[----:B------:R-:W-:Y:S01]  /*74f0*/  IADD3 R16, P0, R16, UR38, RZ ;  /* 0x0000002610107c10 */ /* 0x000fe2000ff1e0ff */
[----:B------:R-:W-:Y:S01]  /*7500*/  ULDC.64 UR4, c[0x0][0x650] ;  /* 0x0001940000047ab9 */ /* 0x000fe20000000a00 */
[----:B------:R-:W-:Y:S01]  /*7510*/  PRMT R3, RZ, 0x7610, R3 ;  /* 0x00007610ff037816 */ /* 0x000fe20000000003 */
[----:B------:R-:W-:Y:S01]  /*7520*/  IMAD.MOV.U32 R102, RZ, RZ, -0x1 ;  /* 0xffffffffff667424 */ /* 0x000fe200078e00ff */
[----:B------:R-:W-:Y:S01]  /*7530*/  IADD3.X R17, R17, UR41, RZ, P0, !PT ;  /* 0x0000002911117c10 */ /* 0x000fe200087fe4ff */
[----:B------:R-:W-:Y:S01]  /*7540*/  IMAD.MOV.U32 R23, RZ, RZ, -0x1 ;  /* 0xffffffffff177424 */ /* 0x000fe200078e00ff */
[----:B------:R-:W-:-:S04]  /*7550*/  ISETP.GE.U32.AND P0, PT, R16, UR4, PT ;  /* 0x0000000410007c0c */ /* 0x000fc8000bf06070 */
[----:B------:R-:W-:-:S13]  /*7560*/  ISETP.GE.U32.AND.EX P0, PT, R17, UR5, PT, P0 ;  /* 0x0000000511007c0c */ /* 0x000fda000bf06100 */
[----:B------:R-:W-:Y:S05]  /*7570*/  @P0 BRA `(.L_x_157) ;  /* 0x00000004004c0947 */ /* 0x000fea0003800000 */
[----:B------:R-:W4:Y:S01]  /*7580*/  LDC.64 R10, c[0x0][0x628] ;  /* 0x00018a00ff0a7b82 */ /* 0x000f220000000a00 */
[----:B-12---:R-:W1:Y:S01]  /*7590*/  S2R R12, SR_CTAID.X ;  /* 0x00000000000c7919 */ /* 0x006e620000002500 */
[----:B0-----:R-:W-:Y:S02]  /*75a0*/  IMAD.MOV.U32 R8, RZ, RZ, R16 ;  /* 0x000000ffff087224 */ /* 0x001fe400078e0010 */
[----:B------:R-:W-:Y:S01]  /*75b0*/  IMAD.MOV.U32 R9, RZ, RZ, R17 ;  /* 0x000000ffff097224 */ /* 0x000fe200078e0011 */
[----:B------:R-:W0:Y:S03]  /*75c0*/  S2R R20, SR_CTAID.Y ;  /* 0x0000000000147919 */ /* 0x000e260000002600 */
[----:B------:R-:W2:Y:S08]  /*75d0*/  LDC R0, c[0x0][0x630] ;  /* 0x00018c00ff007b82 */ /* 0x000eb00000000800 */
[----:B---3--:R-:W3:Y:S01]  /*75e0*/  LDC.64 R14, c[0x0][0x620] ;  /* 0x00018800ff0e7b82 */ /* 0x008ee20000000a00 */
[----:B----4-:R-:W-:-:S04]  /*75f0*/  ISETP.NE.U32.AND P0, PT, R10, RZ, PT ;  /* 0x000000ff0a00720c */ /* 0x010fc80003f05070 */
[----:B------:R-:W-:-:S13]  /*7600*/  ISETP.NE.AND.EX P0, PT, R11, RZ, PT, P0 ;  /* 0x000000ff0b00720c */ /* 0x000fda0003f05300 */
[----:B0123--:R-:W-:Y:S05]  /*7610*/  @!P0 BRA `(.L_x_158) ;  /* 0x0000000000288947 */ /* 0x00ffea0003800000 */
        /* <DEDUP_REMOVED lines=10> */
.L_x_158:
[-CC-:B------:R-:W-:Y:S01]  /*76c0*/  SHF.R.U64 R23, R8, R0.reuse, R9.reuse ;  /* 0x0000000008177219 */ /* 0x180fe20000001209 */
[----:B------:R-:W0:Y:S01]  /*76d0*/  LDC.64 R26, c[0x0][0x640] ;  /* 0x00019000ff1a7b82 */ /* 0x000e220000000a00 */
[----:B------:R-:W-:Y:S01]  /*76e0*/  SHF.R.U32.HI R0, RZ, R0, R9 ;  /* 0x00000000ff007219 */ /* 0x000fe20000011609 */
[----:B------:R-:W-:Y:S01]  /*76f0*/  ULDC UR4, c[0x0][0x150] ;  /* 0x0000540000047ab9 */ /* 0x000fe20000000800 */
[----:B------:R-:W-:Y:S02]  /*7700*/  IADD3 R3, P0, RZ, -R23, RZ ;  /* 0x80000017ff037210 */ /* 0x000fe40007f1e0ff */
[----:B------:R-:W-:-:S03]  /*7710*/  I2FP.F32.U32 R7, R12 ;  /* 0x0000000c00077245 */ /* 0x000fc60000201000 */
[----:B------:R-:W1:Y:S01]  /*7720*/  LDC R6, c[0x0][0x618] ;  /* 0x00018600ff067b82 */ /* 0x000e620000000800 */
[----:B------:R-:W-:Y:S02]  /*7730*/  IMAD.X R5, RZ, RZ, ~R0, P0 ;  /* 0x000000ffff057224 */ /* 0x000fe400000e0e00 */
[----:B------:R-:W-:Y:S01]  /*7740*/  FMUL R7, R7, UR4 ;  /* 0x0000000407077c20 */ /* 0x000fe20008400000 */
[----:B------:R-:W-:Y:S01]  /*7750*/  ULDC UR4, c[0x0][0x154] ;  /* 0x0000550000047ab9 */ /* 0x000fe20000000800 */
[-C--:B------:R-:W-:Y:S02]  /*7760*/  IMAD R0, R5, R14.reuse, RZ ;  /* 0x0000000e05007224 */ /* 0x080fe400078e02ff */
[C---:B------:R-:W-:Y:S01]  /*7770*/  IMAD.WIDE.U32 R4, R3.reuse, R14, R16 ;  /* 0x0000000e03047225 */ /* 0x040fe200078e0010 */
[----:B------:R-:W2:Y:S01]  /*7780*/  LDC R8, c[0x0][0x608] ;  /* 0x00018200ff087b82 */ /* 0x000ea20000000800 */
[----:B------:R-:W3:Y:S02]  /*7790*/  F2I.U32.TRUNC.NTZ R7, R7 ;  /* 0x0000000700077305 */ /* 0x000ee4000020f000 */
[----:B------:R-:W-:Y:S01]  /*77a0*/  IMAD R3, R3, R15, R0 ;  /* 0x0000000f03037224 */ /* 0x000fe200078e0200 */
[----:B------:R-:W-:-:S03]  /*77b0*/  I2FP.F32.U32 R0, R20 ;  /* 0x0000001400007245 */ /* 0x000fc60000201000 */
[----:B------:R-:W-:Y:S01]  /*77c0*/  IMAD.IADD R3, R5, 0x1, R3 ;  /* 0x0000000105037824 */ /* 0x000fe200078e0203 */
[----:B------:R-:W4:Y:S01]  /*77d0*/  LDC R11, c[0x0][0x658] ;  /* 0x00019600ff0b7b82 */ /* 0x000f220000000800 */
[----:B0-----:R-:W-:-:S04]  /*77e0*/  ISETP.NE.U32.AND P0, PT, R26, RZ, PT ;  /* 0x000000ff1a00720c */ /* 0x001fc80003f05070 */
[----:B------:R-:W-:-:S03]  /*77f0*/  ISETP.NE.AND.EX P0, PT, R27, RZ, PT, P0 ;  /* 0x000000ff1b00720c */ /* 0x000fc60003f05300 */
[----:B------:R-:W0:Y:S01]  /*7800*/  LDC R9, c[0x0][0x144] ;  /* 0x00005100ff097b82 */ /* 0x000e220000000800 */
[-C--:B-1----:R-:W-:Y:S01]  /*7810*/  SHF.R.U64 R10, R4, R6.reuse, R3 ;  /* 0x00000006040a7219 */ /* 0x082fe20000001203 */
[----:B---3--:R-:W-:Y:S01]  /*7820*/  IMAD.MOV R7, RZ, RZ, -R7 ;  /* 0x000000ffff077224 */ /* 0x008fe200078e0a07 */
[----:B------:R-:W-:Y:S01]  /*7830*/  SHF.R.U32.HI R3, RZ, R6, R3 ;  /* 0x00000006ff037219 */ /* 0x000fe20000011603 */
[----:B------:R-:W-:-:S04]  /*7840*/  FMUL R6, R0, UR4 ;  /* 0x0000000400067c20 */ /* 0x000fc80008400000 */
[----:B------:R-:W1:Y:S01]  /*7850*/  LDC R21, c[0x0][0x148] ;  /* 0x00005200ff157b82 */ /* 0x000e620000000800 */
[----:B------:R3:W0:Y:S01]  /*7860*/  F2I.U32.TRUNC.NTZ R14, R6 ;  /* 0x00000006000e7305 */ /* 0x000622000020f000 */
[-CC-:B--2---:R-:W-:Y:S02]  /*7870*/  SHF.R.U64 R13, R10, R8.reuse, R3.reuse ;  /* 0x000000080a0d7219 */ /* 0x184fe40000001203 */
[----:B------:R-:W-:-:S04]  /*7880*/  SHF.R.U32.HI R0, RZ, R8, R3 ;  /* 0x00000008ff007219 */ /* 0x000fc80000011603 */
[----:B------:R-:W2:Y:S01]  /*7890*/  LDC R24, c[0x0][0x648] ;  /* 0x00019200ff187b82 */ /* 0x000ea20000000800 */
[-CC-:B----4-:R-:W-:Y:S02]  /*78a0*/  SHF.R.U64 R15, R13, R11.reuse, R0.reuse ;  /* 0x0000000b0d0f7219 */ /* 0x190fe40000001200 */
[----:B------:R-:W-:-:S03]  /*78b0*/  SHF.R.U32.HI R5, RZ, R11, R0 ;  /* 0x0000000bff057219 */ /* 0x000fc60000011600 */
[----:B------:R-:W-:Y:S02]  /*78c0*/  IMAD.MOV.U32 R4, RZ, RZ, R15 ;  /* 0x000000ffff047224 */ /* 0x000fe400078e000f */
[----:B------:R-:W4:Y:S01]  /*78d0*/  LDC R28, c[0x0][0x638] ;  /* 0x00018e00ff1c7b82 */ /* 0x000f220000000800 */
[----:B0-----:R-:W-:-:S07]  /*78e0*/  IMAD R25, R9, R7, R12 ;  /* 0x0000000709197224 */ /* 0x001fce00078e020c */
[----:B------:R-:W0:Y:S08]  /*78f0*/  LDC R29, c[0x0][0x610] ;  /* 0x00018400ff1d7b82 */ /* 0x000e300000000800 */
[----:B------:R-:W0:Y:S01]  /*7900*/  LDC R30, c[0x0][0x600] ;  /* 0x00018000ff1e7b82 */ /* 0x000e220000000800 */
[----:B-123--:R-:W-:Y:S05]  /*7910*/  @!P0 BRA `(.L_x_159) ;  /* 0x0000000000288947 */ /* 0x00efea0003800000 */
[----:B------:R-:W1:Y:S02]  /*7920*/  LDC R0, c[0x0][0x64c] ;  /* 0x00019300ff007b82 */ /* 0x000e640000000800 */
[----:B-1----:R-:W-:-:S05]  /*7930*/  IADD3 R3, P0, R15, R0, RZ ;  /* 0x000000000f037210 */ /* 0x002fca0007f1e0ff */
        /* <DEDUP_REMOVED lines=8> */
.L_x_159:
[----:B------:R-:W-:Y:S01]  /*79c0*/  ISETP.NE.AND P0, PT, R2, 0x1, PT ;  /* 0x000000010200780c */ /* 0x000fe20003f05270 */
[----:B------:R-:W-:Y:S01]  /*79d0*/  IMAD.MOV R14, RZ, RZ, -R14 ;  /* 0x000000ffff0e7224 */ /* 0x000fe200078e0a0e */
[----:B------:R-:W-:Y:S02]  /*79e0*/  SHF.R.U64 R0, R4, R24, R5 ;  /* 0x0000001804007219 */ /* 0x000fe40000001205 */
[----:B------:R-:W-:Y:S02]  /*79f0*/  LOP3.LUT R3, R13, R100, RZ, 0xc0, !PT ;  /* 0x000000640d037212 */ /* 0x000fe400078ec0ff */
[----:B------:R-:W-:Y:S01]  /*7a00*/  LOP3.LUT R10, R10, R99, RZ, 0xc0, !PT ;  /* 0x000000630a0a7212 */ /* 0x000fe200078ec0ff */
[----:B------:R-:W-:Y:S02]  /*7a10*/  IMAD.MOV R4, RZ, RZ, -R0 ;  /* 0x000000ffff047224 */ /* 0x000fe400078e0a00 */
[----:B------:R-:W-:Y:S02]  /*7a20*/  IMAD R0, R92, R0, R3 ;  /* 0x000000005c007224 */ /* 0x000fe400078e0203 */
[----:B----4-:R-:W-:-:S02]  /*7a30*/  IMAD R3, R4, R28, R15 ;  /* 0x0000001c04037224 */ /* 0x010fc400078e020f */
[----:B------:R-:W-:Y:S02]  /*7a40*/  @P0 IMAD R25, R21, R14, R20 ;  /* 0x0000000e15190224 */ /* 0x000fe400078e0214 */
[----:B0-----:R-:W-:Y:S02]  /*7a50*/  IMAD R5, R3, R30, R10 ;  /* 0x0000001e03057224 */ /* 0x001fe400078e020a */
[----:B------:R-:W-:Y:S02]  /*7a60*/  IMAD R0, R0, R29, R25 ;  /* 0x0000001d00007224 */ /* 0x000fe400078e0219 */
[----:B------:R-:W-:-:S03]  /*7a70*/  IMAD.MOV.U32 R4, RZ, RZ, 0x1 ;  /* 0x00000001ff047424 */ /* 0x000fc600078e00ff */
[----:B------:R-:W-:Y:S02]  /*7a80*/  SEL R102, R5, R0, !P0 ;  /* 0x0000000005667207 */ /* 0x000fe40004000000 */
[----:B------:R-:W-:Y:S02]  /*7a90*/  PRMT R3, R4, 0x7610, R3 ;  /* 0x0000761004037816 */ /* 0x000fe40000000003 */
[----:B------:R-:W-:-:S07]  /*7aa0*/  SEL R0, R0, R5, !P0 ;  /* 0x0000000500007207 */ /* 0x000fce0004000000 */
.L_x_157:
[----:B------:R-:W-:Y:S01]  /*7ab0*/  LOP3.LUT P0, RZ, R3, 0xff, RZ, 0xc0, !PT ;  /* 0x000000ff03ff7812 */ /* 0x000fe2000780c0ff */
[----:B------:R-:W-:Y:S01]  /*7ac0*/  UIMAD.WIDE.U32 UR4, UR42, -0x55555555, URZ ;  /* 0xaaaaaaab2a0478a5 */ /* 0x000fe2000f8e003f */
[----:B------:R-:W-:-:S03]  /*7ad0*/  IMAD.MOV.U32 R109, RZ, RZ, R0 ;  /* 0x000000ffff6d7224 */ /* 0x000fc600078e0000 */
[----:B------:R-:W-:-:S04]  /*7ae0*/  USHF.R.U32.HI UR4, URZ, 0x1, UR5 ;  /* 0x000000013f047899 */ /* 0x000fc80008011605 */
[----:B------:R-:W-:-:S04]  /*7af0*/  UIMAD UR42, UR4, -0x3, UR42 ;  /* 0xfffffffd042a78a4 */ /* 0x000fc8000f8e022a */
[----:B------:R-:W-:Y:S08]  /*7b00*/  @P0 BRA `(.L_x_160) ;  /* 0xffffff9800480947 */ /* 0x000ff0000383ffff */
[----:B------:R-:W-:Y:S05]  /*7b10*/  EXIT ;  /* 0x000000000000794d */ /* 0x000fea0003800000 */
.L_x_7:
        /* <DEDUP_REMOVED lines=26> */
.L_x_162:
[----:B------:R-:W0:Y:S01]  /*7cc0*/  LDC.64 R28, c[0x0][0x640] ;  /* 0x00019000ff1c7b82 */ /* 0x000e220000000a00 */
[-CC-:B------:R-:W-:Y:S01]  /*7cd0*/  SHF.R.U64 R22, R14, R6.reuse, R15.reuse ;  /* 0x000000060e167219 */ /* 0x180fe2000000120f */
[----:B------:R-:W-:Y:S01]  /*7ce0*/  IMAD.MOV.U32 R30, RZ, RZ, 0x1 ;  /* 0x00000001ff1e7424 */ /* 0x000fe200078e00ff */
[----:B------:R-:W-:Y:S02]  /*7cf0*/  SHF.R.U32.HI R6, RZ, R6, R15 ;  /* 0x00000006ff067219 */ /* 0x000fe4000001160f */
[----:B------:R-:W-:-:S03]  /*7d00*/  IADD3 R13, P0, RZ, -R22, RZ ;  /* 0x80000016ff0d7210 */ /* 0x000fc60007f1e0ff */
[----:B------:R-:W1:Y:S02]  /*7d10*/  LDC R12, c[0x0][0x618] ;  /* 0x00018600ff0c7b82 */ /* 0x000e640000000800 */
[----:B------:R-:W-:-:S04]  /*7d20*/  IMAD.X R11, RZ, RZ, ~R6, P0 ;  /* 0x000000ffff0b7224 */ /* 0x000fc800000e0e06 */
[-C--:B------:R-:W-:Y:S02]  /*7d30*/  IMAD R6, R11, R24.reuse, RZ ;  /* 0x000000180b067224 */ /* 0x080fe400078e02ff */
[----:B------:R-:W2:Y:S01]  /*7d40*/  LDC R14, c[0x0][0x608] ;  /* 0x00018200ff0e7b82 */ /* 0x000ea20000000800 */
[----:B------:R-:W-:-:S04]  /*7d50*/  IMAD.WIDE.U32 R10, R13, R24, R16 ;  /* 0x000000180d0a7225 */ /* 0x000fc800078e0010 */
[----:B------:R-:W-:-:S03]  /*7d60*/  IMAD R13, R13, R25, R6 ;  /* 0x000000190d0d7224 */ /* 0x000fc600078e0206 */
[----:B------:R-:W3:Y:S01]  /*7d70*/  LDC R27, c[0x0][0x658] ;  /* 0x00019600ff1b7b82 */ /* 0x000ee20000000800 */
[----:B------:R-:W-:Y:S01]  /*7d80*/  IMAD.IADD R11, R11, 0x1, R13 ;  /* 0x000000010b0b7824 */ /* 0x000fe200078e020d */
[----:B0-----:R-:W-:-:S04]  /*7d90*/  ISETP.NE.U32.AND P0, PT, R28, RZ, PT ;  /* 0x000000ff1c00720c */ /* 0x001fc80003f05070 */
[----:B------:R-:W-:Y:S02]  /*7da0*/  ISETP.NE.AND.EX P0, PT, R29, RZ, PT, P0 ;  /* 0x000000ff1d00720c */ /* 0x000fe40003f05300 */
[----:B------:R-:W0:Y:S01]  /*7db0*/  LDC R24, c[0x0][0x600] ;  /* 0x00018000ff187b82 */ /* 0x000e220000000800 */
[-CC-:B-1----:R-:W-:Y:S01]  /*7dc0*/  SHF.R.U64 R8, R10, R12.reuse, R11.reuse ;  /* 0x0000000c0a087219 */ /* 0x182fe2000000120b */
[----:B------:R-:W-:Y:S01]  /*7dd0*/  IMAD.MOV.U32 R10, RZ, RZ, -0x1 ;  /* 0xffffffffff0a7424 */ /* 0x000fe200078e00ff */
[----:B------:R-:W-:-:S05]  /*7de0*/  SHF.R.U32.HI R11, RZ, R12, R11 ;  /* 0x0000000cff0b7219 */ /* 0x000fca000001160b */
[----:B------:R-:W1:Y:S01]  /*7df0*/  LDC R25, c[0x0][0x648] ;  /* 0x00019200ff197b82 */ /* 0x000e620000000800 */
[-CC-:B--2---:R-:W-:Y:S02]  /*7e00*/  SHF.R.U64 R21, R8, R14.reuse, R11.reuse ;  /* 0x0000000e08157219 */ /* 0x184fe4000000120b */
[----:B------:R-:W-:-:S05]  /*7e10*/  SHF.R.U32.HI R6, RZ, R14, R11 ;  /* 0x0000000eff067219 */ /* 0x000fca000001160b */
[----:B------:R-:W2:Y:S01]  /*7e20*/  LDC R26, c[0x0][0x638] ;  /* 0x00018e00ff1a7b82 */ /* 0x000ea20000000800 */
[-C--:B---3--:R-:W-:Y:S02]  /*7e30*/  SHF.L.U32 R10, R10, R27.reuse, RZ ;  /* 0x0000001b0a0a7219 */ /* 0x088fe400000006ff */
[-CC-:B------:R-:W-:Y:S02]  /*7e40*/  SHF.R.U64 R23, R21, R27.reuse, R6.reuse ;  /* 0x0000001b15177219 */ /* 0x180fe40000001206 */
[----:B------:R-:W-:Y:S02]  /*7e50*/  LOP3.LUT R32, RZ, R10, RZ, 0x33, !PT ;  /* 0x0000000aff207212 */ /* 0x000fe400078e33ff */
[----:B------:R-:W-:Y:S01]  /*7e60*/  SHF.R.U32.HI R11, RZ, R27, R6 ;  /* 0x0000001bff0b7219 */ /* 0x000fe20000011606 */
[----:B------:R-:W3:Y:S01]  /*7e70*/  LDC R31, c[0x0][0x610] ;  /* 0x00018400ff1f7b82 */ /* 0x000ee20000000800 */
[----:B------:R-:W-:Y:S01]  /*7e80*/  IMAD.MOV.U32 R10, RZ, RZ, R23 ;  /* 0x000000ffff0a7224 */ /* 0x000fe200078e0017 */
[----:B------:R-:W-:Y:S06]  /*7e90*/  @!P0 BRA `(.L_x_163) ;  /* 0x0000000000288947 */ /* 0x000fec0003800000 */
        /* <DEDUP_REMOVED lines=10> */
.L_x_163:
[----:B------:R-:W-:Y:S02]  /*7f40*/  ISETP.NE.AND P0, PT, R2, 0x1, PT ;  /* 0x000000010200780c */ /* 0x000fe40003f05270 */
[----:B-1----:R-:W-:Y:S01]  /*7f50*/  SHF.R.U64 R6, R10, R25, R11 ;  /* 0x000000190a067219 */ /* 0x002fe2000000120b */
[----:B0-----:R-:W-:Y:S01]  /*7f60*/  VIADD R11, R24, 0xffffffff ;  /* 0xffffffff180b7836 */ /* 0x001fe20000000000 */
[----:B------:R-:W-:Y:S02]  /*7f70*/  SHF.L.U32 R30, R30, R27, RZ ;  /* 0x0000001b1e1e7219 */ /* 0x000fe400000006ff */
[----:B------:R-:W-:Y:S01]  /*7f80*/  LOP3.LUT R5, R21, R32, RZ, 0xc0, !PT ;  /* 0x0000002015057212 */ /* 0x000fe200078ec0ff */
[----:B------:R-:W-:-:S04]  /*7f90*/  IMAD.MOV R10, RZ, RZ, -R6 ;  /* 0x000000ffff0a7224 */ /* 0x000fc800078e0a06 */
[----:B------:R-:W-:Y:S01]  /*7fa0*/  IMAD R6, R30, R6, R5 ;  /* 0x000000061e067224 */ /* 0x000fe200078e0205 */
[----:B------:R-:W-:Y:S01]  /*7fb0*/  LOP3.LUT R5, R8, R11, RZ, 0xc0, !PT ;  /* 0x0000000b08057212 */ /* 0x000fe200078ec0ff */
[----:B------:R-:W-:Y:S02]  /*7fc0*/  @P0 IMAD R7, R9, R20, R4 ;  /* 0x0000001409070224 */ /* 0x000fe400078e0204 */
[----:B--2---:R-:W-:Y:S02]  /*7fd0*/  IMAD R4, R10, R26, R23 ;  /* 0x0000001a0a047224 */ /* 0x004fe400078e0217 */
[----:B---3--:R-:W-:Y:S02]  /*7fe0*/  IMAD R7, R6, R31, R7 ;  /* 0x0000001f06077224 */ /* 0x008fe400078e0207 */
[----:B------:R-:W-:Y:S02]  /*7ff0*/  IMAD R4, R4, R24, R5 ;  /* 0x0000001804047224 */ /* 0x000fe400078e0205 */
[----:B------:R-:W-:-:S02]  /*8000*/  IMAD.MOV.U32 R8, RZ, RZ, 0x1 ;  /* 0x00000001ff087424 */ /* 0x000fc400078e00ff */
[----:B------:R-:W-:Y:S01]  /*8010*/  IMAD.MOV.U32 R6, RZ, RZ, R22 ;  /* 0x000000ffff067224 */ /* 0x000fe200078e0016 */
[----:B------:R-:W-:Y:S02]  /*8020*/  SEL R19, R4, R7, !P0 ;  /* 0x0000000704137207 */ /* 0x000fe40004000000 */
[----:B------:R-:W-:-:S07]  /*8030*/  SEL R21, R7, R4, !P0 ;  /* 0x0000000407157207 */ /* 0x000fce0004000000 */
.L_x_161:
[----:B------:R-:W-:-:S08]  /*8040*/  NOP ;  /* 0x0000000000007918 */ /* 0x000fd00000000000 */
[----:B------:R-:W0:-:S00]  /*8050*/  USETMAXREG.DEALLOC.CTAPOOL 0x28 ;  /* 0x00000028000079c8 */ /* 0x000e0000080e0500 */
[----:B0-----:R-:W-:-:S13]  /*8060*/  ISETP.NE.AND P0, PT, R3, RZ, PT ;  /* 0x000000ff0300720c */ /* 0x001fda0003f05270 */
[----:B------:R-:W-:Y:S05]  /*8070*/  @P0 EXIT ;  /* 0x000000000000094d */ /* 0x000fea0003800000 */
[----:B------:R-:W-:Y:S01]  /*8080*/  LOP3.LUT P0, RZ, R8, 0xff, RZ, 0xc0, !PT ;  /* 0x000000ff08ff7812 */ /* 0x000fe2000780c0ff */
[----:B------:R-:W-:Y:S02]  /*8090*/  IMAD.MOV.U32 R3, RZ, RZ, 0x1 ;  /* 0x00000001ff037424 */ /* 0x000fe400078e00ff */
[----:B------:R-:W-:-:S10]  /*80a0*/  IMAD.MOV.U32 R8, RZ, RZ, RZ ;  /* 0x000000ffff087224 */ /* 0x000fd400078e00ff */
[----:B------:R-:W-:Y:S05]  /*80b0*/  @!P0 BRA `(.L_x_164) ;  /* 0x0000000c00548947 */ /* 0x000fea0003800000 */
[----:B------:R-:W0:Y:S01]  /*80c0*/  LDC R3, c[0x0][0x28c] ;  /* 0x0000a300ff037b82 */ /* 0x000e220000000800 */
[----:B------:R-:W-:Y:S01]  /*80d0*/  ULDC UR5, c[0x0][0x658] ;  /* 0x0001960000057ab9 */ /* 0x000fe20000000800 */
[----:B------:R-:W-:Y:S01]  /*80e0*/  UMOV UR6, 0xffffffff ;  /* 0xffffffff00067882 */ /* 0x000fe20000000000 */
[----:B------:R-:W-:Y:S01]  /*80f0*/  BSSY B0, `(.L_x_164) ;  /* 0x00000d1000007945 */ /* 0x000fe20003800000 */
[----:B------:R-:W-:Y:S01]  /*8100*/  USHF.L.U32 UR6, UR6, UR5, URZ ;  /* 0x0000000506067299 */ /* 0x000fe2000800063f */
[----:B------:R-:W-:Y:S01]  /*8110*/  IMAD.MOV.U32 R10, RZ, RZ, 0x1 ;  /* 0x00000001ff0a7424 */ /* 0x000fe200078e00ff */
[----:B------:R-:W-:Y:S01]  /*8120*/  LOP3.LUT R9, R18, 0x2, RZ, 0xfc, !PT ;  /* 0x0000000212097812 */ /* 0x000fe200078efcff */
[----:B------:R-:W-:Y:S01]  /*8130*/  IMAD.MOV.U32 R8, RZ, RZ, RZ ;  /* 0x000000ffff087224 */ /* 0x000fe200078e00ff */
[----:B------:R-:W1:Y:S01]  /*8140*/  S2UR UR8, SR_CgaCtaId ;  /* 0x00000000000879c3 */ /* 0x000e620000008800 */
[----:B------:R-:W-:Y:S01]  /*8150*/  ULDC UR4, c[0x0][0x600] ;  /* 0x0001800000047ab9 */ /* 0x000fe20000000800 */
[----:B------:R-:W-:Y:S01]  /*8160*/  UMOV UR7, 0x1 ;  /* 0x0000000100077882 */ /* 0x000fe20000000000 */
[----:B------:R-:W-:-:S02]  /*8170*/  UIADD3 UR4, UR4, -0x1, URZ ;  /* 0xffffffff04047890 */ /* 0x000fc4000fffe03f */
[----:B------:R-:W-:Y:S02]  /*8180*/  USHF.L.U32 UR5, UR7, UR5, URZ ;  /* 0x0000000507057299 */ /* 0x000fe4000800063f */
[----:B------:R-:W-:Y:S01]  /*8190*/  ULOP3.LUT UR6, URZ, UR6, URZ, 0x33, !UPT ;  /* 0x000000063f067292 */ /* 0x000fe2000f8e333f */
[----:B------:R-:W-:Y:S01]  /*81a0*/  ULDC.64 UR30, c[0x0][0x198] ;  /* 0x00006600001e7ab9 */ /* 0x000fe20000000a00 */
[----:B0-----:R-:W-:-:S05]  /*81b0*/  VIADD R3, R3, 0x7f ;  /* 0x0000007f03037836 */ /* 0x001fca0000000000 */
[----:B------:R-:W-:Y:S01]  /*81c0*/  SHF.R.S32.HI R4, RZ, 0x1f, R3 ;  /* 0x0000001fff047819 */ /* 0x000fe20000011403 */
[----:B-1----:R-:W-:-:S03]  /*81d0*/  IMAD.U32 R12, RZ, RZ, UR8 ;  /* 0x00000008ff0c7e24 */ /* 0x002fc6000f8e00ff */
[----:B------:R-:W-:Y:S01]  /*81e0*/  LEA.HI R4, R4, R3, RZ, 0x7 ;  /* 0x0000000304047211 */ /* 0x000fe200078f38ff */
[----:B------:R-:W-:-:S03]  /*81f0*/  IMAD.MOV.U32 R3, RZ, RZ, 0x1 ;  /* 0x00000001ff037424 */ /* 0x000fc600078e00ff */
[----:B------:R-:W-:-:S05]  /*8200*/  SHF.R.S32.HI R11, RZ, 0x7, R4 ;  /* 0x00000007ff0b7819 */ /* 0x000fca0000011404 */
[----:B------:R-:W-:-:S07]  /*8210*/  VIADD R13, R11, 0x1 ;  /* 0x000000010b0d7836 */ /* 0x000fce0000000000 */
.L_x_175:
[----:B------:R-:W-:-:S03]  /*8220*/  UMOV UR7, 0xffffffff ;  /* 0xffffffff00077882 */ /* 0x000fc60000000000 */
[----:B------:R-:W-:Y:S05]  /*8230*/  BRA.DIV UR7, `(.L_x_165) ;  /* 0x0000000e07b87947 */ /* 0x000fea000b800000 */
[----:B------:R-:W-:-:S13]  /*8240*/  ELECT P6, URZ, PT ;  /* 0x00000000003f782f */ /* 0x000fda00038c0000 */
.L_x_185:
[----:B------:R-:W0:Y:S01]  /*8250*/  LDC R4, c[0x0][0x28c] ;  /* 0x0000a300ff047b82 */ /* 0x000e220000000800 */
[----:B------:R-:W-:Y:S01]  /*8260*/  BSSY B1, `(.L_x_166) ;  /* 0x0000047000017945 */ /* 0x000fe20003800000 */
[----:B0-----:R-:W-:-:S13]  /*8270*/  ISETP.LT.OR P6, PT, R4, 0x1, !P6 ;  /* 0x000000010400780c */ /* 0x001fda00077c1670 */
[----:B------:R-:W-:Y:S05]  /*8280*/  @P6 BRA `(.L_x_167) ;  /* 0x0000000400106947 */ /* 0x000fea0003800000 */
[----:B------:R-:W-:Y:S02]  /*8290*/  IMAD R21, R21, 0x2, R12 ;  /* 0x0000000215157824 */ /* 0x000fe400078e020c */
[----:B------:R-:W-:Y:S02]  /*82a0*/  IMAD.SHL.U32 R19, R19, 0x40, RZ ;  /* 0x0000004013137824 */ /* 0x000fe400078e00ff */
[----:B------:R-:W-:Y:S02]  /*82b0*/  IMAD.MOV.U32 R22, RZ, RZ, RZ ;  /* 0x000000ffff167224 */ /* 0x000fe400078e00ff */
[----:B------:R-:W-:Y:S02]  /*82c0*/  IMAD.MOV.U32 R4, RZ, RZ, R13 ;  /* 0x000000ffff047224 */ /* 0x000fe400078e000d */
[----:B------:R-:W-:Y:S02]  /*82d0*/  IMAD.MOV.U32 R5, RZ, RZ, R3 ;  /* 0x000000ffff057224 */ /* 0x000fe400078e0003 */
[----:B------:R-:W-:-:S02]  /*82e0*/  IMAD.MOV.U32 R7, RZ, RZ, R8 ;  /* 0x000000ffff077224 */ /* 0x000fc400078e0008 */
[----:B------:R-:W-:-:S07]  /*82f0*/  IMAD.SHL.U32 R21, R21, 0x80, RZ ;  /* 0x0000008015157824 */ /* 0x000fce00078e00ff */
.L_x_170:
[----:B------:R-:W0:Y:S01]  /*8300*/  S2UR UR7, SR_CgaCtaId ;  /* 0x00000000000779c3 */ /* 0x000e220000008800 */
[----:B------:R-:W-:Y:S02]  /*8310*/  MOV R15, 0x400 ;  /* 0x00000400000f7802 */ /* 0x000fe40000000f00 */
[----:B------:R-:W-:Y:S02]  /*8320*/  SHF.L.U32 R14, R5, 0x1f, RZ ;  /* 0x0000001f050e7819 */ /* 0x000fe400000006ff */
[----:B------:R-:W-:Y:S01]  /*8330*/  ISETP.NE.AND P1, PT, R0, RZ, PT ;  /* 0x000000ff0000720c */ /* 0x000fe20003f25270 */
[----:B0-----:R-:W-:-:S05]  /*8340*/  IMAD.U32 R12, RZ, RZ, UR7 ;  /* 0x00000007ff0c7e24 */ /* 0x001fca000f8e00ff */
[----:B------:R-:W-:-:S07]  /*8350*/  LEA R20, R12, R15, 0x18 ;  /* 0x0000000f0c147211 */ /* 0x000fce00078ec0ff */
[----:B------:R-:W0:Y:S01]  /*8360*/  @!P1 LDC R15, c[0x0][0x500] ;  /* 0x00014000ff0f9b82 */ /* 0x000e220000000800 */
[----:B------:R-:W-:-:S04]  /*8370*/  IMAD R23, R7, 0x8, R20 ;  /* 0x0000000807177824 */ /* 0x000fc800078e0214 */
[----:B------:R-:W1:Y:S02]  /*8380*/  SYNCS.PHASECHK.TRANS64.TRYWAIT P0, [R23+URZ+0x18], R14 ;  /* 0x0000180e170075a7 */ /* 0x000e64000800017f */
[----:B-1----:R-:W-:Y:S05]  /*8390*/  @!P0 BRA `(.L_x_168) ;  /* 0x0000000c00808947 */ /* 0x002fea0003800000 */
.L_x_186:
[----:B-1----:R-:W-:Y:S01]  /*83a0*/  PRMT R14, R9, 0x9910, RZ ;  /* 0x00009910090e7816 */ /* 0x002fe200000000ff */
[----:B0-----:R0:W-:Y:S03]  /*83b0*/  @!P1 SYNCS.ARRIVE.TRANS64 RZ, [R23+URZ], R15 ;  /* 0x0000000f17ff99a7 */ /* 0x0011e6000800003f */
[----:B------:R-:W-:-:S13]  /*83c0*/  ISETP.NE.AND P0, PT, R14, 0x2, PT ;  /* 0x000000020e00780c */ /* 0x000fda0003f05270 */
[----:B0-----:R-:W-:Y:S05]  /*83d0*/  @P0 BRA `(.L_x_169) ;  /* 0x0000000000040947 */ /* 0x001fea0003800000 */
[----:B------:R-:W-:Y:S01]  /*83e0*/  BPT.TRAP 0x1 ;  /* 0x000000040000795c */ /* 0x000fe20000300000 */
.L_x_169:
[----:B------:R-:W-:Y:S01]  /*83f0*/  IMAD R14, R7, 0x4, R12 ;  /* 0x00000004070e7824 */ /* 0x000fe200078e020c */
[----:B------:R-:W-:Y:S01]  /*8400*/  R2UR UR34, R22 ;  /* 0x00000000162272ca */ /* 0x000fe200000e0000 */
[----:B------:R-:W-:Y:S01]  /*8410*/  VIADD R4, R4, 0xffffffff ;  /* 0xffffffff04047836 */ /* 0x000fe20000000000 */
[----:B------:R-:W-:Y:S01]  /*8420*/  R2UR UR33, R23 ;  /* 0x00000000172172ca */ /* 0x000fe200000e0000 */
[----:B------:R-:W-:Y:S01]  /*8430*/  IMAD.SHL.U32 R14, R14, 0x2000, RZ ;  /* 0x000020000e0e7824 */ /* 0x000fe200078e00ff */
[----:B------:R-:W-:Y:S01]  /*8440*/  R2UR UR36, R6 ;  /* 0x00000000062472ca */ /* 0x000fe200000e0000 */
[----:B------:R-:W-:Y:S01]  /*8450*/  UIADD3 UR14, UP0, UR30, 0xf0, URZ ;  /* 0x000000f01e0e7890 */ /* 0x000fe2000ff1e03f */
[----:B------:R-:W-:Y:S01]  /*8460*/  R2UR UR35, R21 ;  /* 0x00000000152372ca */ /* 0x000fe200000e0000 */
[--C-:B------:R-:W-:Y:S01]  /*8470*/  IMAD R14, R14, 0x2, R20.reuse ;  /* 0x000000020e0e7824 */ /* 0x100fe200078e0214 */
[----:B------:R-:W-:Y:S01]  /*8480*/  R2UR UR19, R19 ;  /* 0x00000000131372ca */ /* 0x000fe200000e0000 */
[C---:B------:R-:W-:Y:S01]  /*8490*/  IMAD R20, R7.reuse, 0x4000, R20 ;  /* 0x0000400007147824 */ /* 0x040fe200078e0214 */
[----:B------:R-:W-:Y:S01]  /*84a0*/  UIADD3 UR42, UP1, UR30, 0x1f0, URZ ;  /* 0x000001f01e2a7890 */ /* 0x000fe2000ff3e03f */
[----:B------:R-:W-:Y:S01]  /*84b0*/  ISETP.GT.AND P1, PT, R4, 0x1, PT ;  /* 0x000000010400780c */ /* 0x000fe20003f24270 */
[----:B------:R-:W-:Y:S01]  /*84c0*/  UIADD3.X UR15, URZ, UR31, URZ, UP0, !UPT ;  /* 0x0000001f3f0f7290 */ /* 0x000fe200087fe43f */
[----:B------:R-:W-:Y:S01]  /*84d0*/  R2UR UR24, R14 ;  /* 0x000000000e1872ca */ /* 0x000fe200000e0000 */
[----:B------:R-:W-:Y:S01]  /*84e0*/  UIADD3 UR26, UR34, 0x40, URZ ;  /* 0x00000040221a7890 */ /* 0x000fe2000fffe03f */
[----:B------:R-:W-:Y:S01]  /*84f0*/  R2UR UR8, R20 ;  /* 0x00000000140872ca */ /* 0x000fe200000e0000 */
[----:B------:R-:W-:Y:S01]  /*8500*/  UIADD3.X UR43, URZ, UR31, URZ, UP1, !UPT ;  /* 0x0000001f3f2b7290 */ /* 0x000fe20008ffe43f */
[----:B------:R-:W-:Y:S01]  /*8510*/  VIADD R7, R7, 0x1 ;  /* 0x0000000107077836 */ /* 0x000fe20000000000 */
[----:B------:R-:W-:Y:S01]  /*8520*/  UMOV UR7, 0x30000 ;  /* 0x0003000000077882 */ /* 0x000fe20000000000 */
[----:B------:R-:W-:Y:S01]  /*8530*/  UMOV UR22, 0x0 ;  /* 0x0000000000167882 */ /* 0x000fe20000000000 */
[----:B------:R-:W-:Y:S01]  /*8540*/  UMOV UR23, 0x10000000 ;  /* 0x1000000000177882 */ /* 0x000fe20000000000 */
[----:B------:R-:W-:Y:S01]  /*8550*/  UMOV UR25, UR33 ;  /* 0x0000002100197c82 */ /* 0x000fe20008000000 */
[----:B------:R-:W-:Y:S01]  /*8560*/  ISETP.NE.AND P0, PT, R7, 0x3, PT ;  /* 0x000000030700780c */ /* 0x000fe20003f05270 */
[----:B------:R-:W-:Y:S01]  /*8570*/  UMOV UR28, UR36 ;  /* 0x00000024001c7c82 */ /* 0x000fe20008000000 */
[----:B------:R-:W-:Y:S01]  /*8580*/  UMOV UR27, UR35 ;  /* 0x00000023001b7c82 */ /* 0x000fe20008000000 */
[----:B------:R-:W-:Y:S01]  /*8590*/  UMOV UR17, UR33 ;  /* 0x0000002100117c82 */ /* 0x000fe20008000000 */
[----:B------:R-:W-:Y:S01]  /*85a0*/  UIADD3 UR32, UR24, 0x100, URZ ;  /* 0x0000010018207890 */ /* 0x000fe2000fffe03f */
[----:B------:R-:W-:Y:S01]  /*85b0*/  SEL R14, RZ, 0x1, P0 ;  /* 0x00000001ff0e7807 */ /* 0x000fe20000000000 */
[----:B------:R-:W-:Y:S01]  /*85c0*/  UIADD3 UR24, UR24, 0x8100, URZ ;  /* 0x0000810018187890 */ /* 0x000fe2000fffe03f */
[----:B------:R-:W-:Y:S01]  /*85d0*/  VIADD R22, R22, 0x80 ;  /* 0x0000008016167836 */ /* 0x000fe20000000000 */
[----:B------:R-:W-:Y:S01]  /*85e0*/  UIADD3 UR16, UR8, 0x30100, URZ ;  /* 0x0003010008107890 */ /* 0x000fe2000fffe03f */
[----:B------:R-:W-:Y:S01]  /*85f0*/  LOP3.LUT R5, R5, R14, RZ, 0x3c, !PT ;  /* 0x0000000e05057212 */ /* 0x000fe200078e3cff */
[----:B------:R-:W-:Y:S01]  /*8600*/  UIADD3 UR8, UR8, 0x32100, URZ ;  /* 0x0003210008087890 */ /* 0x000fe2000fffe03f */
[----:B------:R-:W-:Y:S01]  /*8610*/  SEL R7, R7, RZ, P0 ;  /* 0x000000ff07077207 */ /* 0x000fe20000000000 */
[----:B------:R-:W-:Y:S01]  /*8620*/  UMOV UR18, UR34 ;  /* 0x0000002200127c82 */ /* 0x000fe20008000000 */
[----:B------:R-:W-:Y:S01]  /*8630*/  UMOV UR20, UR36 ;  /* 0x0000002400147c82 */ /* 0x000fe20008000000 */
[----:B------:R0:W-:Y:S01]  /*8640*/  UTMALDG.3D.MULTICAST [UR32], [UR14], UR7, desc[UR22] ;  /* 0x000016200e0073b4 */ /* 0x0001e20008011807 */
[----:B------:R-:W-:Y:S01]  /*8650*/  UMOV UR9, UR33 ;  /* 0x0000002100097c82 */ /* 0x000fe20008000000 */
[----:B------:R-:W-:Y:S01]  /*8660*/  UMOV UR11, UR19 ;  /* 0x00000013000b7c82 */ /* 0x000fe20008000000 */
[----:B------:R-:W-:Y:S01]  /*8670*/  UMOV UR12, UR36 ;  /* 0x00000024000c7c82 */ /* 0x000fe20008000000 */
[----:B------:R-:W-:Y:S01]  /*8680*/  UMOV UR10, UR26 ;  /* 0x0000001a000a7c82 */ /* 0x000fe20008000000 */
[----:B------:R0:W-:Y:S01]  /*8690*/  UTMALDG.3D.MULTICAST [UR24], [UR14], UR7, desc[UR22] ;  /* 0x000016180e0073b4 */ /* 0x0001e20008011807 */
[----:B------:R0:W-:Y:S01]  /*86a0*/  UTMALDG.3D [UR16], [UR42], desc[UR22] ;  /* 0x000016102a0075b4 */ /* 0x0001e20008011000 */
[----:B------:R0:W-:Y:S02]  /*86b0*/  UTMALDG.3D [UR8], [UR42], desc[UR22] ;  /* 0x000016082a0075b4 */ /* 0x0001e40008011000 */
[----:B0-----:R-:W-:Y:S05]  /*86c0*/  @P1 BRA `(.L_x_170) ;  /* 0xfffffffc000c1947 */ /* 0x001fea000383ffff */
.L_x_167:
[----:B------:R-:W-:Y:S05]  /*86d0*/  BSYNC B1 ;  /* 0x0000000000017941 */ /* 0x000fea0003800000 */
.L_x_166:
[----:B------:R-:W-:Y:S01]  /*86e0*/  LOP3.LUT P1, RZ, R10, 0xff, RZ, 0xc0, !PT ;  /* 0x000000ff0aff7812 */ /* 0x000fe2000782c0ff */
[C---:B------:R-:W-:Y:S01]  /*86f0*/  IMAD.IADD R7, R11.reuse, 0x1, R8 ;  /* 0x000000010b077824 */ /* 0x040fe200078e0208 */
[----:B------:R-:W-:Y:S01]  /*8700*/  ULDC.64 UR8, c[0x0][0x650] ;  /* 0x0001940000087ab9 */ /* 0x000fe20000000a00 */
[----:B------:R-:W-:Y:S01]  /*8710*/  ISETP.GE.U32.AND P2, PT, R11, 0x3, PT ;  /* 0x000000030b00780c */ /* 0x000fe20003f46070 */
[----:B------:R-:W-:Y:S01]  /*8720*/  BSSY B1, `(.L_x_171) ;  /* 0x000006b000017945 */ /* 0x000fe20003800000 */
[----:B------:R-:W-:Y:S01]  /*8730*/  IMAD.MOV.U32 R21, RZ, RZ, -0x1 ;  /* 0xffffffffff157424 */ /* 0x000fe200078e00ff */
[----:B------:R-:W-:Y:S01]  /*8740*/  ISETP.GT.U32.AND P0, PT, R7, 0x2, PT ;  /* 0x000000020700780c */ /* 0x000fe20003f04070 */
[----:B------:R-:W-:Y:S01]  /*8750*/  IMAD.MOV.U32 R19, RZ, RZ, -0x1 ;  /* 0xffffffffff137424 */ /* 0x000fe200078e00ff */
[----:B------:R-:W-:Y:S02]  /*8760*/  PRMT R10, RZ, 0x7610, R10 ;  /* 0x00007610ff0a7816 */ /* 0x000fe4000000000a */
[----:B------:R-:W-:-:S03]  /*8770*/  ISETP.LT.U32.AND P0, PT, R11, 0x3, P0 ;  /* 0x000000030b00780c */ /* 0x000fc60000701070 */
[----:B------:R-:W0:Y:S01]  /*8780*/  @P1 S2R R12, SR_CgaCtaId ;  /* 0x00000000000c1919 */ /* 0x000e220000008800 */
[----:B------:R-:W-:-:S04]  /*8790*/  @P1 MOV R5, 0x400 ;  /* 0x0000040000051802 */ /* 0x000fc80000000f00 */
[----:B0-----:R-:W-:Y:S01]  /*87a0*/  @P1 LEA R6, R12, R5, 0x18 ;  /* 0x000000050c061211 */ /* 0x001fe200078ec0ff */
[----:B------:R-:W-:Y:S01]  /*87b0*/  IMAD.WIDE.U32 R4, R7, -0x55555555, RZ ;  /* 0xaaaaaaab07047825 */ /* 0x000fe200078e00ff */
[----:B------:R-:W-:Y:S02]  /*87c0*/  SEL R4, RZ, 0x1, !P0 ;  /* 0x00000001ff047807 */ /* 0x000fe40004000000 */
[----:B------:R0:W-:Y:S01]  /*87d0*/  @P1 SYNCS.ARRIVE.TRANS64.A1T0 RZ, [R6+URZ+0x48], RZ ;  /* 0x000048ff06ff19a7 */ /* 0x0001e2000810003f */
[----:B------:R-:W-:Y:S02]  /*87e0*/  IADD3 R16, P1, R16, UR38, RZ ;  /* 0x0000002610107c10 */ /* 0x000fe4000ff3e0ff */
[----:B------:R-:W-:Y:S02]  /*87f0*/  LOP3.LUT R3, R3, R4, RZ, 0x3c, !PT ;  /* 0x0000000403037212 */ /* 0x000fe400078e3cff */
[----:B------:R-:W-:Y:S02]  /*8800*/  IADD3.X R17, R17, UR41, RZ, P1, !PT ;  /* 0x0000002911117c10 */ /* 0x000fe40008ffe4ff */
[----:B------:R-:W-:-:S02]  /*8810*/  ISETP.GE.U32.AND P0, PT, R16, UR8, PT ;  /* 0x0000000810007c0c */ /* 0x000fc4000bf06070 */
[----:B0-----:R-:W-:Y:S02]  /*8820*/  SHF.R.U32.HI R6, RZ, 0x1, R5 ;  /* 0x00000001ff067819 */ /* 0x001fe40000011605 */
[----:B------:R-:W-:Y:S02]  /*8830*/  ISETP.GE.U32.AND.EX P0, PT, R17, UR9, PT, P0 ;  /* 0x0000000911007c0c */ /* 0x000fe4000bf06100 */
[----:B------:R-:W-:Y:S01]  /*8840*/  @P2 LOP3.LUT R3, R3, 0x1, R6, 0x78, !PT ;  /* 0x0000000103032812 */ /* 0x000fe200078e7806 */
[----:B------:R-:W-:Y:S01]  /*8850*/  IMAD R8, R6, -0x3, R7 ;  /* 0xfffffffd06087824 */ /* 0x000fe200078e0207 */
[----:B------:R-:W-:Y:S01]  /*8860*/  PRMT R4, RZ, 0x7610, R4 ;  /* 0x00007610ff047816 */ /* 0x000fe20000000004 */
[----:B------:R-:W-:-:S08]  /*8870*/  IMAD.MOV.U32 R6, RZ, RZ, -0x1 ;  /* 0xffffffffff067424 */ /* 0x000fd000078e00ff */
[----:B------:R-:W-:Y:S05]  /*8880*/  @P0 BRA `(.L_x_172) ;  /* 0x0000000400500947 */ /* 0x000fea0003800000 */
[----:B------:R-:W0:Y:S01]  /*8890*/  S2R R19, SR_CTAID.X ;  /* 0x0000000000137919 */ /* 0x000e220000002500 */
[----:B------:R-:W-:Y:S01]  /*88a0*/  ULDC.64 UR8, c[0x0][0x628] ;  /* 0x00018a0000087ab9 */ /* 0x000fe20000000a00 */
[----:B------:R-:W1:Y:S01]  /*88b0*/  LDC R20, c[0x0][0x144] ;  /* 0x00005100ff147b82 */ /* 0x000e620000000800 */
[----:B------:R-:W-:Y:S01]  /*88c0*/  ISETP.NE.U32.AND P0, PT, RZ, UR8, PT ;  /* 0x00000008ff007c0c */ /* 0x000fe2000bf05070 */
[----:B------:R-:W2:Y:S01]  /*88d0*/  S2R R14, SR_CTAID.Y ;  /* 0x00000000000e7919 */ /* 0x000ea20000002600 */
[----:B------:R-:W-:Y:S01]  /*88e0*/  ULDC UR10, c[0x0][0x630] ;  /* 0x00018c00000a7ab9 */ /* 0x000fe20000000800 */
[----:B------:R-:W-:Y:S01]  /*88f0*/  ULDC UR11, c[0x0][0x150] ;  /* 0x00005400000b7ab9 */ /* 0x000fe20000000800 */
[----:B------:R-:W-:Y:S01]  /*8900*/  ISETP.NE.AND.EX P0, PT, RZ, UR9, PT, P0 ;  /* 0x00000009ff007c0c */ /* 0x000fe2000bf05300 */
[----:B------:R-:W-:Y:S02]  /*8910*/  IMAD.MOV.U32 R4, RZ, RZ, R16 ;  /* 0x000000ffff047224 */ /* 0x000fe400078e0010 */
[----:B------:R-:W-:Y:S01]  /*8920*/  IMAD.MOV.U32 R5, RZ, RZ, R17 ;  /* 0x000000ffff057224 */ /* 0x000fe200078e0011 */
[----:B0-----:R-:W-:-:S09]  /*8930*/  I2FP.F32.U32 R21, R19 ;  /* 0x0000001300157245 */ /* 0x001fd20000201000 */
[----:B------:R-:W-:Y:S05]  /*8940*/  @!P0 BRA `(.L_x_173) ;  /* 0x0000000000288947 */ /* 0x000fea0003800000 */
[----:B------:R-:W-:Y:S02]  /*8950*/  ULDC UR7, c[0x0][0x634] ;  /* 0x00018d0000077ab9 */ /* 0x000fe40000000800 */
[----:B------:R-:W-:-:S05]  /*8960*/  IADD3 R5, P0, R16, UR7, RZ ;  /* 0x0000000710057c10 */ /* 0x000fca000ff1e0ff */
[----:B------:R-:W-:-:S04]  /*8970*/  IMAD.X R15, RZ, RZ, R17, P0 ;  /* 0x000000ffff0f7224 */ /* 0x000fc800000e0611 */
[----:B------:R-:W-:-:S04]  /*8980*/  IMAD.WIDE.U32 R6, R15, UR8, RZ ;  /* 0x000000080f067c25 */ /* 0x000fc8000f8e00ff */
[----:B------:R-:W-:-:S04]  /*8990*/  IMAD.WIDE.U32 R6, P0, R5, UR9, R6 ;  /* 0x0000000905067c25 */ /* 0x000fc8000f800006 */
[----:B------:R-:W-:-:S04]  /*89a0*/  IMAD.WIDE.U32 R4, R5, UR8, RZ ;  /* 0x0000000805047c25 */ /* 0x000fc8000f8e00ff */
[----:B------:R-:W-:Y:S01]  /*89b0*/  IMAD.MOV.U32 R4, RZ, RZ, R7 ;  /* 0x000000ffff047224 */ /* 0x000fe200078e0007 */
[----:B------:R-:W-:Y:S01]  /*89c0*/  IADD3 RZ, P1, R5, R6, RZ ;  /* 0x0000000605ff7210 */ /* 0x000fe20007f3e0ff */
[----:B------:R-:W-:-:S04]  /*89d0*/  IMAD.X R5, RZ, RZ, RZ, P0 ;  /* 0x000000ffff057224 */ /* 0x000fc800000e06ff */
[----:B------:R-:W-:-:S08]  /*89e0*/  IMAD.WIDE.U32.X R4, R15, UR9, R4, P1 ;  /* 0x000000090f047c25 */ /* 0x000fd000088e0404 */
.L_x_173:
[----:B------:R-:W-:Y:S01]  /*89f0*/  FMUL R21, R21, UR11 ;  /* 0x0000000b15157c20 */ /* 0x000fe20008400000 */
[--C-:B------:R-:W-:Y:S01]  /*8a00*/  SHF.R.U64 R15, R4, UR10, R5.reuse ;  /* 0x0000000a040f7c19 */ /* 0x100fe20008001205 */
[----:B------:R-:W-:Y:S01]  /*8a10*/  ULDC.64 UR8, c[0x0][0x620] ;  /* 0x0001880000087ab9 */ /* 0x000fe20000000a00 */
[----:B------:R-:W-:Y:S01]  /*8a20*/  SHF.R.U32.HI R4, RZ, UR10, R5 ;  /* 0x0000000aff047c19 */ /* 0x000fe20008011605 */
[----:B------:R-:W-:Y:S01]  /*8a30*/  ULDC.64 UR10, c[0x0][0x640] ;  /* 0x00019000000a7ab9 */ /* 0x000fe20000000a00 */
[----:B------:R-:W-:Y:S01]  /*8a40*/  IADD3 R5, P0, RZ, -R15, RZ ;  /* 0x8000000fff057210 */ /* 0x000fe20007f1e0ff */
[----:B------:R-:W0:Y:S01]  /*8a50*/  F2I.U32.TRUNC.NTZ R21, R21 ;  /* 0x0000001500157305 */ /* 0x000e22000020f000 */
[----:B------:R-:W-:-:S03]  /*8a60*/  ULDC UR7, c[0x0][0x618] ;  /* 0x0001860000077ab9 */ /* 0x000fc60000000800 */
[----:B------:R-:W-:Y:S01]  /*8a70*/  IMAD.X R4, RZ, RZ, ~R4, P0 ;  /* 0x000000ffff047224 */ /* 0x000fe200000e0e04 */
[----:B------:R-:W-:-:S03]  /*8a80*/  ISETP.NE.U32.AND P0, PT, RZ, UR10, PT ;  /* 0x0000000aff007c0c */ /* 0x000fc6000bf05070 */
[----:B------:R-:W-:Y:S01]  /*8a90*/  IMAD R4, R4, UR8, RZ ;  /* 0x0000000804047c24 */ /* 0x000fe2000f8e02ff */
[----:B------:R-:W-:-:S03]  /*8aa0*/  ISETP.NE.AND.EX P0, PT, RZ, UR11, PT, P0 ;  /* 0x0000000bff007c0c */ /* 0x000fc6000bf05300 */
[C---:B------:R-:W-:Y:S02]  /*8ab0*/  IMAD R7, R5.reuse, UR9, R4 ;  /* 0x0000000905077c24 */ /* 0x040fe4000f8e0204 */
[----:B------:R-:W-:Y:S01]  /*8ac0*/  IMAD.WIDE.U32 R4, R5, UR8, R16 ;  /* 0x0000000805047c25 */ /* 0x000fe2000f8e0010 */
[----:B------:R-:W-:-:S03]  /*8ad0*/  ULDC UR8, c[0x0][0x154] ;  /* 0x0000550000087ab9 */ /* 0x000fc60000000800 */
[----:B0-----:R-:W-:Y:S02]  /*8ae0*/  IMAD.MOV R6, RZ, RZ, -R21 ;  /* 0x000000ffff067224 */ /* 0x001fe400078e0a15 */
[----:B------:R-:W0:Y:S01]  /*8af0*/  LDC R21, c[0x0][0x148] ;  /* 0x00005200ff157b82 */ /* 0x000e220000000800 */
[----:B------:R-:W-:Y:S02]  /*8b00*/  IMAD.IADD R5, R5, 0x1, R7 ;  /* 0x0000000105057824 */ /* 0x000fe400078e0207 */
[----:B-1----:R-:W-:Y:S01]  /*8b10*/  IMAD R19, R20, R6, R19 ;  /* 0x0000000614137224 */ /* 0x002fe200078e0213 */
[----:B--2---:R-:W-:Y:S02]  /*8b20*/  I2FP.F32.U32 R6, R14 ;  /* 0x0000000e00067245 */ /* 0x004fe40000201000 */
[--C-:B------:R-:W-:Y:S02]  /*8b30*/  SHF.R.U64 R20, R4, UR7, R5.reuse ;  /* 0x0000000704147c19 */ /* 0x100fe40008001205 */
[----:B------:R-:W-:Y:S01]  /*8b40*/  SHF.R.U32.HI R5, RZ, UR7, R5 ;  /* 0x00000007ff057c19 */ /* 0x000fe20008011605 */
[----:B------:R-:W-:Y:S01]  /*8b50*/  FMUL R6, R6, UR8 ;  /* 0x0000000806067c20 */ /* 0x000fe20008400000 */
[----:B------:R-:W-:-:S02]  /*8b60*/  ULDC UR7, c[0x0][0x608] ;  /* 0x0001820000077ab9 */ /* 0x000fc40000000800 */
[--C-:B------:R-:W-:Y:S01]  /*8b70*/  SHF.R.U64 R23, R20, UR7, R5.reuse ;  /* 0x0000000714177c19 */ /* 0x100fe20008001205 */
[----:B------:R1:W2:Y:S01]  /*8b80*/  F2I.U32.TRUNC.NTZ R24, R6 ;  /* 0x0000000600187305 */ /* 0x0002a2000020f000 */
[----:B------:R-:W-:Y:S01]  /*8b90*/  SHF.R.U32.HI R4, RZ, UR7, R5 ;  /* 0x00000007ff047c19 */ /* 0x000fe20008011605 */
[----:B------:R-:W-:-:S03]  /*8ba0*/  ULDC UR7, c[0x0][0x658] ;  /* 0x0001960000077ab9 */ /* 0x000fc60000000800 */
[--C-:B------:R-:W-:Y:S02]  /*8bb0*/  SHF.R.U64 R22, R23, UR7, R4.reuse ;  /* 0x0000000717167c19 */ /* 0x100fe40008001204 */
[----:B------:R-:W-:-:S03]  /*8bc0*/  SHF.R.U32.HI R25, RZ, UR7, R4 ;  /* 0x00000007ff197c19 */ /* 0x000fc60008011604 */
[----:B------:R-:W-:Y:S02]  /*8bd0*/  IMAD.MOV.U32 R4, RZ, RZ, R22 ;  /* 0x000000ffff047224 */ /* 0x000fe400078e0016 */
[----:B------:R-:W-:Y:S01]  /*8be0*/  IMAD.MOV.U32 R5, RZ, RZ, R25 ;  /* 0x000000ffff057224 */ /* 0x000fe200078e0019 */
[----:B-1----:R-:W-:Y:S06]  /*8bf0*/  @!P0 BRA `(.L_x_174) ;  /* 0x0000000000288947 */ /* 0x002fec0003800000 */
        /* <DEDUP_REMOVED lines=10> */
.L_x_174:
[----:B------:R-:W-:Y:S01]  /*8ca0*/  ISETP.NE.AND P0, PT, R2, 0x1, PT ;  /* 0x000000010200780c */ /* 0x000fe20003f05270 */
[----:B------:R-:W-:Y:S01]  /*8cb0*/  ULDC UR7, c[0x0][0x648] ;  /* 0x0001920000077ab9 */ /* 0x000fe20000000800 */
[----:B------:R-:W-:Y:S01]  /*8cc0*/  LOP3.LUT R23, R23, UR6, RZ, 0xc0, !PT ;  /* 0x0000000617177c12 */ /* 0x000fe2000f8ec0ff */
[----:B--2---:R-:W-:Y:S01]  /*8cd0*/  IMAD.MOV R24, RZ, RZ, -R24 ;  /* 0x000000ffff187224 */ /* 0x004fe200078e0a18 */
[----:B------:R-:W-:Y:S01]  /*8ce0*/  SHF.R.U64 R4, R4, UR7, R5 ;  /* 0x0000000704047c19 */ /* 0x000fe20008001205 */
[----:B------:R-:W-:Y:S01]  /*8cf0*/  ULDC UR7, c[0x0][0x638] ;  /* 0x00018e0000077ab9 */ /* 0x000fe20000000800 */
[----:B------:R-:W-:Y:S01]  /*8d00*/  LOP3.LUT R7, R20, UR4, RZ, 0xc0, !PT ;  /* 0x0000000414077c12 */ /* 0x000fe2000f8ec0ff */
[----:B------:R-:W-:Y:S01]  /*8d10*/  ULDC UR8, c[0x0][0x610] ;  /* 0x0001840000087ab9 */ /* 0x000fe20000000800 */
[----:B------:R-:W-:Y:S02]  /*8d20*/  IMAD.MOV.U32 R6, RZ, RZ, R15 ;  /* 0x000000ffff067224 */ /* 0x000fe400078e000f */
[----:B------:R-:W-:-:S02]  /*8d30*/  IMAD.MOV R5, RZ, RZ, -R4 ;  /* 0x000000ffff057224 */ /* 0x000fc400078e0a04 */
[----:B------:R-:W-:Y:S02]  /*8d40*/  IMAD R4, R4, UR5, R23 ;  /* 0x0000000504047c24 */ /* 0x000fe4000f8e0217 */
[----:B0-----:R-:W-:Y:S02]  /*8d50*/  @P0 IMAD R19, R21, R24, R14 ;  /* 0x0000001815130224 */ /* 0x001fe400078e020e */
[----:B------:R-:W-:Y:S01]  /*8d60*/  IMAD R22, R5, UR7, R22 ;  /* 0x0000000705167c24 */ /* 0x000fe2000f8e0216 */
[----:B------:R-:W-:Y:S01]  /*8d70*/  ULDC UR7, c[0x0][0x600] ;  /* 0x0001800000077ab9 */ /* 0x000fe20000000800 */
[----:B------:R-:W-:Y:S02]  /*8d80*/  IMAD R21, R4, UR8, R19 ;  /* 0x0000000804157c24 */ /* 0x000fe4000f8e0213 */
[----:B------:R-:W-:Y:S02]  /*8d90*/  IMAD R22, R22, UR7, R7 ;  /* 0x0000000716167c24 */ /* 0x000fe4000f8e0207 */
[----:B------:R-:W-:-:S03]  /*8da0*/  IMAD.MOV.U32 R4, RZ, RZ, 0x1 ;  /* 0x00000001ff047424 */ /* 0x000fc600078e00ff */
[----:B------:R-:W-:Y:S02]  /*8db0*/  SEL R19, R22, R21, !P0 ;  /* 0x0000001516137207 */ /* 0x000fe40004000000 */
[----:B------:R-:W-:-:S07]  /*8dc0*/  SEL R21, R21, R22, !P0 ;  /* 0x0000001615157207 */ /* 0x000fce0004000000 */
.L_x_172:
[----:B------:R-:W-:Y:S05]  /*8dd0*/  BSYNC B1 ;  /* 0x0000000000017941 */ /* 0x000fea0003800000 */
.L_x_171:
[----:B------:R-:W-:-:S13]  /*8de0*/  LOP3.LUT P0, RZ, R4, 0xff, RZ, 0xc0, !PT ;  /* 0x000000ff04ff7812 */ /* 0x000fda000780c0ff */
[----:B------:R-:W-:Y:S05]  /*8df0*/  @P0 BRA `(.L_x_175) ;  /* 0xfffffff400080947 */ /* 0x000fea000383ffff */
[----:B------:R-:W-:Y:S05]  /*8e00*/  BSYNC B0 ;  /* 0x0000000000007941 */ /* 0x000fea0003800000 */
.L_x_164:
[----:B------:R-:W-:-:S03]  /*8e10*/  UMOV UR7, 0xffffffff ;  /* 0xffffffff00077882 */ /* 0x000fc60000000000 */
[----:B------:R-:W-:Y:S05]  /*8e20*/  BRA.DIV UR7, `(.L_x_176) ;  /* 0x0000000207f07947 */ /* 0x000fea000b800000 */
[----:B------:R-:W-:-:S13]  /*8e30*/  ELECT P6, URZ, PT ;  /* 0x00000000003f782f */ /* 0x000fda00038c0000 */
.L_x_189:
[----:B------:R-:W-:Y:S04]  /*8e40*/  BSSY B0, `(.L_x_177) ;  /* 0x0000022000007945 */ /* 0x000fe80003800000 */
[----:B------:R-:W-:Y:S05]  /*8e50*/  @!P6 BRA `(.L_x_178) ;  /* 0x000000000080e947 */ /* 0x000fea0003800000 */
[----:B------:R-:W-:-:S04]  /*8e60*/  LOP3.LUT R18, R18, 0x2, RZ, 0xfc, !PT ;  /* 0x0000000212127812 */ /* 0x000fc800078efcff */
[----:B------:R-:W-:-:S13]  /*8e70*/  ISETP.NE.AND P0, PT, R18, 0x3, PT ;  /* 0x000000031200780c */ /* 0x000fda0003f05270 */
[----:B------:R-:W-:Y:S05]  /*8e80*/  @!P0 BRA `(.L_x_179) ;  /* 0x0000000000048947 */ /* 0x000fea0003800000 */
[----:B------:R-:W-:Y:S01]  /*8e90*/  BPT.TRAP 0x1 ;  /* 0x000000040000795c */ /* 0x000fe20000300000 */
.L_x_179:
[----:B------:R-:W0:Y:S01]  /*8ea0*/  S2R R5, SR_CgaCtaId ;  /* 0x0000000000057919 */ /* 0x000e220000008800 */
[----:B------:R-:W-:Y:S02]  /*8eb0*/  MOV R0, 0x400 ;  /* 0x0000040000007802 */ /* 0x000fe40000000f00 */
[----:B------:R-:W-:Y:S02]  /*8ec0*/  SHF.L.U32 R2, R3, 0x1f, RZ ;  /* 0x0000001f03027819 */ /* 0x000fe400000006ff */
[----:B0-----:R-:W-:-:S05]  /*8ed0*/  LEA R5, R5, R0, 0x18 ;  /* 0x0000000005057211 */ /* 0x001fca00078ec0ff */
[----:B------:R-:W-:-:S04]  /*8ee0*/  VIADD R5, R5, 0x18 ;  /* 0x0000001805057836 */ /* 0x000fc80000000000 */
[C---:B------:R-:W-:Y:S02]  /*8ef0*/  IMAD R7, R8.reuse, 0x8, R5 ;  /* 0x0000000808077824 */ /* 0x040fe400078e0205 */
[----:B------:R-:W-:Y:S02]  /*8f00*/  VIADD R8, R8, 0x1 ;  /* 0x0000000108087836 */ /* 0x000fe40000000000 */
[----:B------:R-:W0:Y:S03]  /*8f10*/  SYNCS.PHASECHK.TRANS64.TRYWAIT P0, [R7+URZ], R2 ;  /* 0x00000002070075a7 */ /* 0x000e26000800017f */
[----:B------:R-:W-:-:S04]  /*8f20*/  ISETP.NE.AND P1, PT, R8, 0x3, PT ;  /* 0x000000030800780c */ /* 0x000fc80003f25270 */
[----:B------:R-:W-:Y:S02]  /*8f30*/  SEL R0, RZ, 0x1, P1 ;  /* 0x00000001ff007807 */ /* 0x000fe40000800000 */
[----:B------:R-:W-:Y:S02]  /*8f40*/  SEL R8, R8, RZ, P1 ;  /* 0x000000ff08087207 */ /* 0x000fe40000800000 */
[----:B------:R-:W-:-:S03]  /*8f50*/  LOP3.LUT R9, R3, R0, RZ, 0x3c, !PT ;  /* 0x0000000003097212 */ /* 0x000fc600078e3cff */
[----:B------:R-:W-:Y:S01]  /*8f60*/  IMAD R4, R8, 0x8, R5 ;  /* 0x0000000808047824 */ /* 0x000fe200078e0205 */
[----:B------:R-:W-:Y:S01]  /*8f70*/  SHF.L.U32 R3, R9, 0x1f, RZ ;  /* 0x0000001f09037819 */ /* 0x000fe200000006ff */
[----:B0-----:R-:W-:Y:S06]  /*8f80*/  @!P0 BRA `(.L_x_180) ;  /* 0x0000000000b88947 */ /* 0x001fec0003800000 */
.L_x_190:
[----:B------:R-:W1:Y:S01]  /*8f90*/  SYNCS.PHASECHK.TRANS64.TRYWAIT P0, [R4+URZ], R3 ;  /* 0x00000003040075a7 */ /* 0x000e62000800017f */
[----:B------:R-:W-:-:S05]  /*8fa0*/  VIADD R0, R8, 0x1 ;  /* 0x0000000108007836 */ /* 0x000fca0000000000 */
[----:B------:R-:W-:-:S04]  /*8fb0*/  ISETP.NE.AND P1, PT, R0, 0x3, PT ;  /* 0x000000030000780c */ /* 0x000fc80003f25270 */
[----:B0-----:R-:W-:Y:S02]  /*8fc0*/  SEL R2, RZ, 0x1, P1 ;  /* 0x00000001ff027807 */ /* 0x001fe40000800000 */
[----:B------:R-:W-:Y:S02]  /*8fd0*/  SEL R0, R0, RZ, P1 ;  /* 0x000000ff00007207 */ /* 0x000fe40000800000 */
[----:B------:R-:W-:Y:S01]  /*8fe0*/  LOP3.LUT R2, R9, R2, RZ, 0x3c, !PT ;  /* 0x0000000209027212 */ /* 0x000fe200078e3cff */
[----:B-1----:R-:W-:Y:S06]  /*8ff0*/  @!P0 BRA `(.L_x_181) ;  /* 0x0000000000b08947 */ /* 0x002fec0003800000 */
.L_x_191:
[----:B------:R-:W-:Y:S01]  /*9000*/  IMAD R5, R0, 0x8, R5 ;  /* 0x0000000800057824 */ /* 0x000fe200078e0205 */
[----:B------:R-:W-:-:S07]  /*9010*/  SHF.L.U32 R0, R2, 0x1f, RZ ;  /* 0x0000001f02007819 */ /* 0x000fce00000006ff */
.L_x_182:
[----:B-1----:R1:W2:Y:S02]  /*9020*/  SYNCS.PHASECHK.TRANS64.TRYWAIT P0, [R5+URZ], R0 ;  /* 0x00000000050075a7 */ /* 0x0022a4000800017f */
[----:B--2---:R-:W-:Y:S05]  /*9030*/  @!P0 NANOSLEEP.SYNCS 0x989680 ;  /* 0x009896800000895d */ /* 0x004fea0003900000 */
[----:B------:R-:W2:Y:S02]  /*9040*/  @!P0 SYNCS.PHASECHK.TRANS64 P0, [R5+URZ], R0 ;  /* 0x00000000050085a7 */ /* 0x000ea4000800007f */
[----:B--2---:R-:W-:Y:S05]  /*9050*/  @!P0 BRA `(.L_x_182) ;  /* 0xfffffffc00f08947 */ /* 0x004fea000383ffff */
.L_x_178:
[----:B------:R-:W-:Y:S05]  /*9060*/  BSYNC B0 ;  /* 0x0000000000007941 */ /* 0x000fea0003800000 */
.L_x_177:
[----:B------:R-:W-:Y:S05]  /*9070*/  EXIT ;  /* 0x000000000000794d */ /* 0x000fea0003800000 */
.L_x_21:
[----:B-1----:R1:W2:Y:S02]  /*9080*/  SYNCS.PHASECHK.TRANS64.TRYWAIT P1, [R3+URZ], R0 ;  /* 0x00000000030075a7 */ /* 0x0022a4000802017f */
[----:B--2---:R-:W-:Y:S05]  /*9090*/  @!P1 NANOSLEEP.SYNCS 0x989680 ;  /* 0x009896800000995d */ /* 0x004fea0003900000 */
[----:B------:R-:W2:Y:S02]  /*90a0*/  @!P1 SYNCS.PHASECHK.TRANS64 P1, [R3+URZ], R0 ;  /* 0x00000000030095a7 */ /* 0x000ea4000802007f */
[----:B--2---:R-:W-:Y:S05]  /*90b0*/  @!P1 BRA `(.L_x_21) ;  /* 0xfffffffc00f09947 */ /* 0x004fea000383ffff */
[----:B------:R-:W-:Y:S05]  /*90c0*/  BRA `(.L_x_20) ;  /* 0xffffff8400a47947 */ /* 0x000fea000383ffff */
.L_x_26:
[----:B-1----:R1:W2:Y:S02]  /*90d0*/  SYNCS.PHASECHK.TRANS64.TRYWAIT P1, [R5+URZ], R4 ;  /* 0x00000004050075a7 */ /* 0x0022a4000802017f */
[----:B--2---:R-:W-:Y:S05]  /*90e0*/  @!P1 NANOSLEEP.SYNCS 0x989680 ;  /* 0x009896800000995d */ /* 0x004fea0003900000 */
[----:B------:R-:W2:Y:S02]  /*90f0*/  @!P1 SYNCS.PHASECHK.TRANS64 P1, [R5+URZ], R4 ;  /* 0x00000004050095a7 */ /* 0x000ea4000802007f */
[----:B--2---:R-:W-:Y:S05]  /*9100*/  @!P1 BRA `(.L_x_26) ;  /* 0xfffffffc00f09947 */ /* 0x004fea000383ffff */
[----:B------:R-:W-:Y:S05]  /*9110*/  BRA `(.L_x_25) ;  /* 0xffffff8c00b47947 */ /* 0x000fea000383ffff */
.L_x_165:
[----:B------:R-:W-:Y:S01]  /*9120*/  BSSY B1, `(.L_x_183) ;  /* 0x0000006000017945 */ /* 0x000fe20003800000 */
[----:B------:R-:W-:-:S07]  /*9130*/  IMAD.MOV.U32 R15, RZ, RZ, -0x1 ;  /* 0xffffffffff0f7424 */ /* 0x000fce00078e00ff */
[----:B------:R-:W-:Y:S05]  /*9140*/  WARPSYNC.COLLECTIVE R15, `(.L_x_184) ;  /* 0x000000000f0c7348 */ /* 0x000fea0003c00000 */
[----:B------:R-:W-:Y:S02]  /*9150*/  ELECT P6, UR62, PT ;  /* 0x00000000003e782f */ /* 0x000fe400038c0000 */
[----:B------:R-:W-:Y:S01]  /*9160*/  MOV R14, UR62 ;  /* 0x0000003e000e7c02 */ /* 0x000fe20008000f00 */
[----:B------:R-:W-:Y:S10]  /*9170*/  ENDCOLLECTIVE ;  /* 0x000000000000791b */ /* 0x000ff40003800000 */
.L_x_184:
[----:B------:R-:W-:Y:S05]  /*9180*/  BSYNC B1 ;  /* 0x0000000000017941 */ /* 0x000fea0003800000 */
.L_x_183:
[----:B------:R-:W-:Y:S05]  /*9190*/  BRA `(.L_x_185) ;  /* 0xfffffff0002c7947 */ /* 0x000fea000383ffff */
.L_x_168:
[----:B-1----:R1:W2:Y:S02]  /*91a0*/  SYNCS.PHASECHK.TRANS64.TRYWAIT P0, [R23+URZ+0x18], R14 ;  /* 0x0000180e170075a7 */ /* 0x0022a4000800017f */
[----:B--2---:R-:W-:Y:S05]  /*91b0*/  @!P0 NANOSLEEP.SYNCS 0x989680 ;  /* 0x009896800000895d */ /* 0x004fea0003900000 */
[----:B------:R-:W2:Y:S02]  /*91c0*/  @!P0 SYNCS.PHASECHK.TRANS64 P0, [R23+URZ+0x18], R14 ;  /* 0x0000180e170085a7 */ /* 0x000ea4000800007f */
[----:B--2---:R-:W-:Y:S05]  /*91d0*/  @!P0 BRA `(.L_x_168) ;  /* 0xfffffffc00f08947 */ /* 0x004fea000383ffff */
[----:B------:R-:W-:Y:S05]  /*91e0*/  BRA `(.L_x_186) ;  /* 0xfffffff0006c7947 */ /* 0x000fea000383ffff */
.L_x_176:
[----:B------:R-:W-:Y:S01]  /*91f0*/  BSSY B0, `(.L_x_187) ;  /* 0x0000006000007945 */ /* 0x000fe20003800000 */
[----:B------:R-:W-:-:S07]  /*9200*/  IMAD.MOV.U32 R15, RZ, RZ, -0x1 ;  /* 0xffffffffff0f7424 */ /* 0x000fce00078e00ff */
[----:B------:R-:W-:Y:S05]  /*9210*/  WARPSYNC.COLLECTIVE R15, `(.L_x_188) ;  /* 0x000000000f0c7348 */ /* 0x000fea0003c00000 */
[----:B------:R-:W-:Y:S02]  /*9220*/  ELECT P6, UR62, PT ;  /* 0x00000000003e782f */ /* 0x000fe400038c0000 */
[----:B------:R-:W-:Y:S01]  /*9230*/  MOV R14, UR62 ;  /* 0x0000003e000e7c02 */ /* 0x000fe20008000f00 */
[----:B------:R-:W-:Y:S10]  /*9240*/  ENDCOLLECTIVE ;  /* 0x000000000000791b */ /* 0x000ff40003800000 */
.L_x_188:
[----:B------:R-:W-:Y:S05]  /*9250*/  BSYNC B0 ;  /* 0x0000000000007941 */ /* 0x000fea0003800000 */
.L_x_187:
[----:B------:R-:W-:Y:S05]  /*9260*/  BRA `(.L_x_189) ;  /* 0xfffffff800f47947 */ /* 0x000fea000383ffff */
.L_x_180:
[----:B0-----:R0:W1:Y:S02]  /*9270*/  SYNCS.PHASECHK.TRANS64.TRYWAIT P0, [R7+URZ], R2 ;  /* 0x00000002070075a7 */ /* 0x001064000800017f */
[----:B-1----:R-:W-:Y:S05]  /*9280*/  @!P0 NANOSLEEP.SYNCS 0x989680 ;  /* 0x009896800000895d */ /* 0x002fea0003900000 */
[----:B------:R-:W1:Y:S02]  /*9290*/  @!P0 SYNCS.PHASECHK.TRANS64 P0, [R7+URZ], R2 ;  /* 0x00000002070085a7 */ /* 0x000e64000800007f */
[----:B-1----:R-:W-:Y:S05]  /*92a0*/  @!P0 BRA `(.L_x_180) ;  /* 0xfffffffc00f08947 */ /* 0x002fea000383ffff */
[----:B------:R-:W-:Y:S05]  /*92b0*/  BRA `(.L_x_190) ;  /* 0xfffffffc00347947 */ /* 0x000fea000383ffff */
.L_x_181:
[----:B0-----:R0:W1:Y:S02]  /*92c0*/  SYNCS.PHASECHK.TRANS64.TRYWAIT P0, [R4+URZ], R3 ;  /* 0x00000003040075a7 */ /* 0x001064000800017f */
[----:B-1----:R-:W-:Y:S05]  /*92d0*/  @!P0 NANOSLEEP.SYNCS 0x989680 ;  /* 0x009896800000895d */ /* 0x002fea0003900000 */
[----:B------:R-:W1:Y:S02]  /*92e0*/  @!P0 SYNCS.PHASECHK.TRANS64 P0, [R4+URZ], R3 ;  /* 0x00000003040085a7 */ /* 0x000e64000800007f */
[----:B-1----:R-:W-:Y:S05]  /*92f0*/  @!P0 BRA `(.L_x_181) ;  /* 0xfffffffc00f08947 */ /* 0x002fea000383ffff */
[----:B------:R-:W-:Y:S05]  /*9300*/  BRA `(.L_x_191) ;  /* 0xfffffffc003c7947 */ /* 0x000fea000383ffff */
.L_x_192:
[----:B------:R-:W-:-:S00]  /*9310*/  BRA `(.L_x_192) ;  /* 0xfffffffc00fc7947 */ /* 0x000fc0000383ffff */
[----:B------:R-:W-:-:S00]  /*9320*/  NOP ;  /* 0x0000000000007918 */ /* 0x000fc00000000000 */
        /* <DEDUP_REMOVED lines=13> */
.L_x_193:


//--------------------- .nv.global.init           --------------------------
	.section	.nv.global.init,"aw",@progbits
.nv.global.init:
	.type		$str$22,@object
	.size		$str$22,($str$23 - $str$22)
$str$22:
        /*0000*/ 	.byte	0x6b, 0x5f, 0x74, 0x69, 0x6c, 0x65, 0x5f, 0x63, 0x6f, 0x75, 0x6e, 0x74, 0x20, 0x3e, 0x3d, 0x20
        /*0010*/ 	.byte	0x31, 0x00
	.type		$str$23,@object
	.size		$str$23,(__unnamed_1 - $str$23)
$str$23:
        /*0012*/ 	.byte	0x2f, 0x74, 0x6d, 0x70, 0x2f, 0x63, 0x75, 0x74, 0x6c, 0x61, 0x73, 0x73, 0x5f, 0x73, 0x77, 0x65
        /*0022*/ 	.byte	0x65, 0x70, 0x5f, 0x73, 0x72, 0x63, 0x2f, 0x69, 0x6e, 0x63, 0x6c, 0x75, 0x64, 0x65, 0x2f, 0x63
        /*0032*/ 	.byte	0x75, 0x74, 0x6c, 0x61, 0x73, 0x73, 0x2f, 0x67, 0x65, 0x6d, 0x6d, 0x2f, 0x63, 0x6f, 0x6c, 0x6c
        /*0042*/ 	.byte	0x65, 0x63, 0x74, 0x69, 0x76, 0x65, 0x2f, 0x73, 0x6d, 0x39, 0x30, 0x5f, 0x6d, 0x6d, 0x61, 0x5f
        /*0052*/ 	.byte	0x74, 0x6d, 0x61, 0x5f, 0x67, 0x6d, 0x6d, 0x61, 0x5f, 0x73, 0x73, 0x5f, 0x77, 0x61, 0x72, 0x70
        /*0062*/ 	.byte	0x73, 0x70, 0x65, 0x63, 0x69, 0x61, 0x6c, 0x69, 0x7a, 0x65, 0x64, 0x2e, 0x68, 0x70, 0x70, 0x00
	.type		__unnamed_1,@object
	.size		__unnamed_1,(.L_0 - __unnamed_1)
__unnamed_1:
        /*0072*/ 	.byte	0x76, 0x6f, 0x69, 0x64, 0x20, 0x63, 0x75, 0x74, 0x6c, 0x61, 0x73, 0x73, 0x3a, 0x3a, 0x67, 0x65
        /* <DEDUP_REMOVED lines=180> */
        /*0bc2*/ 	.byte	0x74, 0x79, 0x5d, 0x00
.L_0:


//--------------------- .nv.shared._ZN7cutlass13device_kernelINS_4gemm6kernel13GemmUniversalIN4cute5tupleIJiiiiEEENS1_10collective13CollectiveMmaINS1_34MainloopSm90TmaGmmaWarpSpecializedILi3ENS5_IJNS4_1CILi1EEENSA_ILi2EEESB_EEENS1_35KernelTmaWarpSpecializedCooperativeEEENS5_IJNSA_ILi256EEENSA_ILi64EEENSA_ILi128EEEEEENS_6half_tENS5_IJlSB_lEEESK_SL_NS4_8TiledMMAINS4_8MMA_AtomIJNS4_4SM904GMMA25MMA_64x64x16_F32F16F16_SSILNSP_5MajorE0ELSR_0ELNSP_7ScaleInE1ELSS_1EEEEEENS4_6LayoutINS5_IJSC_SB_SB_EEENS5_IJSB_NSA_ILi0EEESX_EEEEENS5_IJNS4_10UnderscoreES10_S10_EEEEENS4_23SM90_TMA_LOAD_MULTICASTENS4_14ComposedLayoutINS4_7SwizzleILi3ELi4ELi3EEENS4_18smem_ptr_flag_bitsILi16EEENSV_INS5_IJNSA_ILi8EEESH_EEENS5_IJSH_SB_EEEEEEEvNS4_8identityENS4_13SM90_TMA_LOADES1D_vS1E_EENS_8epilogue10collective6detail29Sm90TmaWarpSpecializedAdapterINS1I_15DefaultEpilogueISK_SL_SL_NS1H_6thread17LinearCombinationISK_Li1EffLNS1M_9ScaleType4KindE0ELNS_15FloatRoundStyleE2ESK_EENS1_15EpilogueDefaultEEEEEvvEEEEvNT_6ParamsE --------------------------
	.section	.nv.shared._ZN7cutlass13device_kernelINS_4gemm6kernel13GemmUniversalIN4cute5tupleIJiiiiEEENS1_10collective13CollectiveMmaINS1_34MainloopSm90TmaGmmaWarpSpecializedILi3ENS5_IJNS4_1CILi1EEENSA_ILi2EEESB_EEENS1_35KernelTmaWarpSpecializedCooperativeEEENS5_IJNSA_ILi256EEENSA_ILi64EEENSA_ILi128EEEEEENS_6half_tENS5_IJlSB_lEEESK_SL_NS4_8TiledMMAINS4_8MMA_AtomIJNS4_4SM904GMMA25MMA_64x64x16_F32F16F16_SSILNSP_5MajorE0ELSR_0ELNSP_7ScaleInE1ELSS_1EEEEEENS4_6LayoutINS5_IJSC_SB_SB_EEENS5_IJSB_NSA_ILi0EEESX_EEEEENS5_IJNS4_10UnderscoreES10_S10_EEEEENS4_23SM90_TMA_LOAD_MULTICASTENS4_14ComposedLayoutINS4_7SwizzleILi3ELi4ELi3EEENS4_18smem_ptr_flag_bitsILi16EEENSV_INS5_IJNSA_ILi8EEESH_EEENS5_IJSH_SB_EEEEEEEvNS4_8identityENS4_13SM90_TMA_LOADES1D_vS1E_EENS_8epilogue10collective6detail29Sm90TmaWarpSpecializedAdapterINS1I_15DefaultEpilogueISK_SL_SL_NS1H_6thread17LinearCombinationISK_Li1EffLNS1M_9ScaleType4KindE0ELNS_15FloatRoundStyleE2ESK_EENS1_15EpilogueDefaultEEEEEvvEEEEvNT_6ParamsE,"aw",@nobits
	.sectionflags	@""
	.align	16
	.zero		1024


//--------------------- .nv.shared.reserved.0     --------------------------
	.section	.nv.shared.reserved.0,"aw",@nobits
	.weak		__nv_reservedSMEM_offset_0_alias
	.size		__nv_reservedSMEM_offset_0_alias, 0, 0
	.other		__nv_reservedSMEM_offset_0_alias,@"STO_CUDA_RESERVED_SHARED STV_DEFAULT"
__nv_reservedSMEM_offset_0_alias:
	.zero		0


//--------------------- .nv.global                --------------------------
	.section	.nv.global,"aw",@nobits
.nv.global:
	.type		_ZN39_INTERNAL_bf13f9ef_4_k_cu_70e8428f_28754cute1_E,@object
	.size		_ZN39_INTERNAL_bf13f9ef_4_k_cu_70e8428f_28754cute1_E,(_ZN39_INTERNAL_bf13f9ef_4_k_cu_70e8428f_28754cuda3std3__45__cpo6cbeginE - _ZN39_INTERNAL_bf13f9ef_4_k_cu_70e8428f_28754cute1_E)
_ZN39_INTERNAL_bf13f9ef_4_k_cu_70e8428f_28754cute1_E:
	.zero		1
	.type		_ZN39_INTERNAL_bf13f9ef_4_k_cu_70e8428f_28754cuda3std3__45__cpo6cbeginE,@object
	.size		_ZN39_INTERNAL_bf13f9ef_4_k_cu_70e8428f_28754cuda3std3__45__cpo6cbeginE,(_ZN39_INTERNAL_bf13f9ef_4_k_cu_70e8428f_28754cuda3std3__48in_placeE - _ZN39_INTERNAL_bf13f9ef_4_k_cu_70e8428f_28754cuda3std3__45__cpo6cbeginE)
_ZN39_INTERNAL_bf13f9ef_4_k_cu_70e8428f_28754cuda3std3__45__cpo6cbeginE:
	.zero		1
	.type		_ZN39_INTERNAL_bf13f9ef_4_k_cu_70e8428f_28754cuda3std3__48in_placeE,@object
	.size		_ZN39_INTERNAL_bf13f9ef_4_k_cu_70e8428f_28754cuda3std3__48in_placeE,(_ZN39_INTERNAL_bf13f9ef_4_k_cu_70e8428f_28754cuda3std6ranges3__45__cpo9iter_moveE - _ZN39_INTERNAL_bf13f9ef_4_k_cu_70e8428f_28754cuda3std3__48in_placeE)
_ZN39_INTERNAL_bf13f9ef_4_k_cu_70e8428f_28754cuda3std3__48in_placeE:
	.zero		1
	.type		_ZN39_INTERNAL_bf13f9ef_4_k_cu_70e8428f_28754cuda3std6ranges3__45__cpo9iter_moveE,@object
	.size		_ZN39_INTERNAL_bf13f9ef_4_k_cu_70e8428f_28754cuda3std6ranges3__45__cpo9iter_moveE,(_ZN39_INTERNAL_bf13f9ef_4_k_cu_70e8428f_28754cuda3std3__45__cpo5beginE - _ZN39_INTERNAL_bf13f9ef_4_k_cu_70e8428f_28754cuda3std6ranges3__45__cpo9iter_moveE)
_ZN39_INTERNAL_bf13f9ef_4_k_cu_70e8428f_28754cuda3std6ranges3__45__cpo9iter_moveE:
	.zero		1
	.type		_ZN39_INTERNAL_bf13f9ef_4_k_cu_70e8428f_28754cuda3std3__45__cpo5beginE,@object
	.size		_ZN39_INTERNAL_bf13f9ef_4_k_cu_70e8428f_28754cuda3std3__45__cpo5beginE,(_ZN39_INTERNAL_bf13f9ef_4_k_cu_70e8428f_28754cuda3std3__441_GLOBAL__N__bf13f9ef_4_k_cu_70e8428f_28756ignoreE - _ZN39_INTERNAL_bf13f9ef_4_k_cu_70e8428f_28754cuda3std3__45__cpo5beginE)
_ZN39_INTERNAL_bf13f9ef_4_k_cu_70e8428f_28754cuda3std3__45__cpo5beginE:
	.zero		1
	.type		_ZN39_INTERNAL_bf13f9ef_4_k_cu_70e8428f_28754cuda3std3__441_GLOBAL__N__bf13f9ef_4_k_cu_70e8428f_28756ignoreE,@object
	.size		_ZN39_INTERNAL_bf13f9ef_4_k_cu_70e8428f_28754cuda3std3__441_GLOBAL__N__bf13f9ef_4_k_cu_70e8428f_28756ignoreE,(_ZN39_INTERNAL_bf13f9ef_4_k_cu_70e8428f_28754cute7productE - _ZN39_INTERNAL_bf13f9ef_4_k_cu_70e8428f_28754cuda3std3__441_GLOBAL__N__bf13f9ef_4_k_cu_70e8428f_28756ignoreE)
_ZN39_INTERNAL_bf13f9ef_4_k_cu_70e8428f_28754cuda3std3__441_GLOBAL__N__bf13f9ef_4_k_cu_70e8428f_28756ignoreE:
	.zero		1
	.type		_ZN39_INTERNAL_bf13f9ef_4_k_cu_70e8428f_28754cute7productE,@object
	.size		_ZN39_INTERNAL_bf13f9ef_4_k_cu_70e8428f_28754cute7productE,(_ZN39_INTERNAL_bf13f9ef_4_k_cu_70e8428f_28754cuda3std3__45__cpo3endE - _ZN39_INTERNAL_bf13f9ef_4_k_cu_70e8428f_28754cute7productE)
_ZN39_INTERNAL_bf13f9ef_4_k_cu_70e8428f_28754cute7productE:
	.zero		1
	.type		_ZN39_INTERNAL_bf13f9ef_4_k_cu_70e8428f_28754cuda3std3__45__cpo3endE,@object
	.size		_ZN39_INTERNAL_bf13f9ef_4_k_cu_70e8428f_28754cuda3std3__45__cpo3endE,(_ZN39_INTERNAL_bf13f9ef_4_k_cu_70e8428f_28754cuda3std3__419piecewise_constructE - _ZN39_INTERNAL_bf13f9ef_4_k_cu_70e8428f_28754cuda3std3__45__cpo3endE)
_ZN39_INTERNAL_bf13f9ef_4_k_cu_70e8428f_28754cuda3std3__45__cpo3endE:
	.zero		1
	.type		_ZN39_INTERNAL_bf13f9ef_4_k_cu_70e8428f_28754cuda3std3__419piecewise_constructE,@object
	.size		_ZN39_INTERNAL_bf13f9ef_4_k_cu_70e8428f_28754cuda3std3__419piecewise_constructE,(_ZN39_INTERNAL_bf13f9ef_4_k_cu_70e8428f_28754cuda3std3__45__cpo4cendE - _ZN39_INTERNAL_bf13f9ef_4_k_cu_70e8428f_28754cuda3std3__419piecewise_constructE)
_ZN39_INTERNAL_bf13f9ef_4_k_cu_70e8428f_28754cuda3std3__419piecewise_constructE:
	.zero		1
	.type		_ZN39_INTERNAL_bf13f9ef_4_k_cu_70e8428f_28754cuda3std3__45__cpo4cendE,@object
	.size		_ZN39_INTERNAL_bf13f9ef_4_k_cu_70e8428f_28754cuda3std3__45__cpo4cendE,(_ZN39_INTERNAL_bf13f9ef_4_k_cu_70e8428f_28754cuda3std6ranges3__45__cpo4swapE - _ZN39_INTERNAL_bf13f9ef_4_k_cu_70e8428f_28754cuda3std3__45__cpo4cendE)
_ZN39_INTERNAL_bf13f9ef_4_k_cu_70e8428f_28754cuda3std3__45__cpo4cendE:
	.zero		1
	.type		_ZN39_INTERNAL_bf13f9ef_4_k_cu_70e8428f_28754cuda3std6ranges3__45__cpo4swapE,@object
	.size		_ZN39_INTERNAL_bf13f9ef_4_k_cu_70e8428f_28754cuda3std6ranges3__45__cpo4swapE,(.L_8 - _ZN39_INTERNAL_bf13f9ef_4_k_cu_70e8428f_28754cuda3std6ranges3__45__cpo4swapE)
_ZN39_INTERNAL_bf13f9ef_4_k_cu_70e8428f_28754cuda3std6ranges3__45__cpo4swapE:
	.zero		1
.L_8:


//--------------------- .nv.constant0._ZN7cutlass13device_kernelINS_4gemm6kernel13GemmUniversalIN4cute5tupleIJiiiiEEENS1_10collective13CollectiveMmaINS1_34MainloopSm90TmaGmmaWarpSpecializedILi3ENS5_IJNS4_1CILi1EEENSA_ILi2EEESB_EEENS1_35KernelTmaWarpSpecializedCooperativeEEENS5_IJNSA_ILi256EEENSA_ILi64EEENSA_ILi128EEEEEENS_6half_tENS5_IJlSB_lEEESK_SL_NS4_8TiledMMAINS4_8MMA_AtomIJNS4_4SM904GMMA25MMA_64x64x16_F32F16F16_SSILNSP_5MajorE0ELSR_0ELNSP_7ScaleInE1ELSS_1EEEEEENS4_6LayoutINS5_IJSC_SB_SB_EEENS5_IJSB_NSA_ILi0EEESX_EEEEENS5_IJNS4_10UnderscoreES10_S10_EEEEENS4_23SM90_TMA_LOAD_MULTICASTENS4_14ComposedLayoutINS4_7SwizzleILi3ELi4ELi3EEENS4_18smem_ptr_flag_bitsILi16EEENSV_INS5_IJNSA_ILi8EEESH_EEENS5_IJSH_SB_EEEEEEEvNS4_8identityENS4_13SM90_TMA_LOADES1D_vS1E_EENS_8epilogue10collective6detail29Sm90TmaWarpSpecializedAdapterINS1I_15DefaultEpilogueISK_SL_SL_NS1H_6thread17LinearCombinationISK_Li1EffLNS1M_9ScaleType4KindE0ELNS_15FloatRoundStyleE2ESK_EENS1_15EpilogueDefaultEEEEEvvEEEEvNT_6ParamsE --------------------------
	.section	.nv.constant0._ZN7cutlass13device_kernelINS_4gemm6kernel13GemmUniversalIN4cute5tupleIJiiiiEEENS1_10collective13CollectiveMmaINS1_34MainloopSm90TmaGmmaWarpSpecializedILi3ENS5_IJNS4_1CILi1EEENSA_ILi2EEESB_EEENS1_35KernelTmaWarpSpecializedCooperativeEEENS5_IJNSA_ILi256EEENSA_ILi64EEENSA_ILi128EEEEEENS_6half_tENS5_IJlSB_lEEESK_SL_NS4_8TiledMMAINS4_8MMA_AtomIJNS4_4SM904GMMA25MMA_64x64x16_F32F16F16_SSILNSP_5MajorE0ELSR_0ELNSP_7ScaleInE1ELSS_1EEEEEENS4_6LayoutINS5_IJSC_SB_SB_EEENS5_IJSB_NSA_ILi0EEESX_EEEEENS5_IJNS4_10UnderscoreES10_S10_EEEEENS4_23SM90_TMA_LOAD_MULTICASTENS4_14ComposedLayoutINS4_7SwizzleILi3ELi4ELi3EEENS4_18smem_ptr_flag_bitsILi16EEENSV_INS5_IJNSA_ILi8EEESH_EEENS5_IJSH_SB_EEEEEEEvNS4_8identityENS4_13SM90_TMA_LOADES1D_vS1E_EENS_8epilogue10collective6detail29Sm90TmaWarpSpecializedAdapterINS1I_15DefaultEpilogueISK_SL_SL_NS1H_6thread17LinearCombinationISK_Li1EffLNS1M_9ScaleType4KindE0ELNS_15FloatRoundStyleE2ESK_EENS1_15EpilogueDefaultEEEEEvvEEEEvNT_6ParamsE,"a",@progbits
	.sectionflags	@""
	.align	4
.nv.constant0._ZN7cutlass13device_kernelINS_4gemm6kernel13GemmUniversalIN4cute5tupleIJiiiiEEENS1_10collective13CollectiveMmaINS1_34MainloopSm90TmaGmmaWarpSpecializedILi3ENS5_IJNS4_1CILi1EEENSA_ILi2EEESB_EEENS1_35KernelTmaWarpSpecializedCooperativeEEENS5_IJNSA_ILi256EEENSA_ILi64EEENSA_ILi128EEEEEENS_6half_tENS5_IJlSB_lEEESK_SL_NS4_8TiledMMAINS4_8MMA_AtomIJNS4_4SM904GMMA25MMA_64x64x16_F32F16F16_SSILNSP_5MajorE0ELSR_0ELNSP_7ScaleInE1ELSS_1EEEEEENS4_6LayoutINS5_IJSC_SB_SB_EEENS5_IJSB_NSA_ILi0EEESX_EEEEENS5_IJNS4_10UnderscoreES10_S10_EEEEENS4_23SM90_TMA_LOAD_MULTICASTENS4_14ComposedLayoutINS4_7SwizzleILi3ELi4ELi3EEENS4_18smem_ptr_flag_bitsILi16EEENSV_INS5_IJNSA_ILi8EEESH_EEENS5_IJSH_SB_EEEEEEEvNS4_8identityENS4_13SM90_TMA_LOADES1D_vS1E_EENS_8epilogue10collective6detail29Sm90TmaWarpSpecializedAdapterINS1I_15DefaultEpilogueISK_SL_SL_NS1H_6thread17LinearCombinationISK_Li1EffLNS1M_9ScaleType4KindE0ELNS_15FloatRoundStyleE2ESK_EENS1_15EpilogueDefaultEEEEEvvEEEEvNT_6ParamsE:
	.zero		1664


//--------------------- SYMBOLS --------------------------

	.type		.nv.reservedSmem.offset0,@object
	.size		.nv.reservedSmem.offset0,0x4
	.type		__assertfail,@function
